	.target	sm_90a

	.elftype	@"ET_EXEC"


//--------------------- .note.nv.tkinfo           --------------------------
	.section	.note.nv.tkinfo,"",@"SHT_NOTE"
	.sectionflags	@"SHF_NOTE_NV_TKINFO"
	.tkinfo
        /*0018*/ 	.word	0x00000002
        /*0030*/ 	.string	""
        /*0030*/ 	.string	"ptxas"
        /*0030*/ 	.string	"Cuda compilation tools, release 13.0, V13.0.88"
        /*0030*/ 	.string	"Build cuda_13.0.r13.0/compiler.36424714_0"
        /*0030*/ 	.string	"-arch sm_90a -m 64 "



//--------------------- .note.nv.cuinfo           --------------------------
	.section	.note.nv.cuinfo,"",@"SHT_NOTE"
	.sectionflags	@"SHF_NOTE_NV_CUINFO"
        /*0018*/ 	.short	0x0002
        /*001a*/ 	.short	0x005a
        /*001c*/ 	.short	0x0082
	.zero		2


//--------------------- .nv.info                  --------------------------
	.section	.nv.info,"",@"SHT_CUDA_INFO"
	.align	4


	//----- nvinfo : EIATTR_REGCOUNT
	.align		4
        /*0000*/ 	.byte	0x04, 0x2f
        /*0002*/ 	.short	(.L_12 - .L_11)
	.align		4
.L_11:
        /*0004*/ 	.word	index@(_ZN7cutlass13device_kernelINS_4gemm6kernel13GemmUniversalIN4cute5tupleIJiiiiEEENS1_10collective13CollectiveMmaINS1_37MainloopSm90TmaGmmaWarpSpecializedFP8ILi3ENS5_IJNS4_1CILi2EEENSA_ILi1EEESC_EEENS1_35KernelTmaWarpSpecializedCooperativeEEENS5_IJNSA_ILi128EEENSA_ILi64EEENSA_ILi32EEEEEENS_12float_e5m2_tENS5_IJlSC_lEEESK_SL_NS4_8TiledMMAINS4_8MMA_AtomIJNS4_4SM904GMMA30MMA_64x64x32_F32E5M2E5M2_SS_TNILNSP_7ScaleInE1ELSR_1EEEEEENS4_6LayoutISD_NS5_IJSC_NSA_ILi0EEESV_EEEEENS5_IJNS4_10UnderscoreESY_SY_EEEEENS4_13SM90_TMA_LOADENS4_14ComposedLayoutINS4_7SwizzleILi1ELi4ELi3EEENS4_18smem_ptr_flag_bitsILi8EEENSU_INS5_IJNSA_ILi8EEESI_EEENS5_IJSI_SC_EEEEEEEvNS4_8identityENS4_23SM90_TMA_LOAD_MULTICASTES1B_vS1C_EENS_8epilogue10collective6detail29Sm90TmaWarpSpecializedAdapterINS1G_15DefaultEpilogueISK_SL_SL_NS1F_6thread17LinearCombinationISK_Li1EffLNS1K_9ScaleType4KindE0ELNS_15FloatRoundStyleE2ESK_EENS1_15EpilogueDefaultEEEEEvvEEEEvNT_6ParamsE)
        /*0008*/ 	.word	0x000000a8


	//----- nvinfo : EIATTR_FRAME_SIZE
	.align		4
.L_12:
        /*000c*/ 	.byte	0x04, 0x11
        /*000e*/ 	.short	(.L_14 - .L_13)
	.align		4
.L_13:
        /*0010*/ 	.word	index@(_ZN7cutlass13device_kernelINS_4gemm6kernel13GemmUniversalIN4cute5tupleIJiiiiEEENS1_10collective13CollectiveMmaINS1_37MainloopSm90TmaGmmaWarpSpecializedFP8ILi3ENS5_IJNS4_1CILi2EEENSA_ILi1EEESC_EEENS1_35KernelTmaWarpSpecializedCooperativeEEENS5_IJNSA_ILi128EEENSA_ILi64EEENSA_ILi32EEEEEENS_12float_e5m2_tENS5_IJlSC_lEEESK_SL_NS4_8TiledMMAINS4_8MMA_AtomIJNS4_4SM904GMMA30MMA_64x64x32_F32E5M2E5M2_SS_TNILNSP_7ScaleInE1ELSR_1EEEEEENS4_6LayoutISD_NS5_IJSC_NSA_ILi0EEESV_EEEEENS5_IJNS4_10UnderscoreESY_SY_EEEEENS4_13SM90_TMA_LOADENS4_14ComposedLayoutINS4_7SwizzleILi1ELi4ELi3EEENS4_18smem_ptr_flag_bitsILi8EEENSU_INS5_IJNSA_ILi8EEESI_EEENS5_IJSI_SC_EEEEEEEvNS4_8identityENS4_23SM90_TMA_LOAD_MULTICASTES1B_vS1C_EENS_8epilogue10collective6detail29Sm90TmaWarpSpecializedAdapterINS1G_15DefaultEpilogueISK_SL_SL_NS1F_6thread17LinearCombinationISK_Li1EffLNS1K_9ScaleType4KindE0ELNS_15FloatRoundStyleE2ESK_EENS1_15EpilogueDefaultEEEEEvvEEEEvNT_6ParamsE)
        /*0014*/ 	.word	0x00000000


	//----- nvinfo : EIATTR_MIN_STACK_SIZE
	.align		4
.L_14:
        /*0018*/ 	.byte	0x04, 0x12
        /*001a*/ 	.short	(.L_16 - .L_15)
	.align		4
.L_15:
        /*001c*/ 	.word	index@(_ZN7cutlass13device_kernelINS_4gemm6kernel13GemmUniversalIN4cute5tupleIJiiiiEEENS1_10collective13CollectiveMmaINS1_37MainloopSm90TmaGmmaWarpSpecializedFP8ILi3ENS5_IJNS4_1CILi2EEENSA_ILi1EEESC_EEENS1_35KernelTmaWarpSpecializedCooperativeEEENS5_IJNSA_ILi128EEENSA_ILi64EEENSA_ILi32EEEEEENS_12float_e5m2_tENS5_IJlSC_lEEESK_SL_NS4_8TiledMMAINS4_8MMA_AtomIJNS4_4SM904GMMA30MMA_64x64x32_F32E5M2E5M2_SS_TNILNSP_7ScaleInE1ELSR_1EEEEEENS4_6LayoutISD_NS5_IJSC_NSA_ILi0EEESV_EEEEENS5_IJNS4_10UnderscoreESY_SY_EEEEENS4_13SM90_TMA_LOADENS4_14ComposedLayoutINS4_7SwizzleILi1ELi4ELi3EEENS4_18smem_ptr_flag_bitsILi8EEENSU_INS5_IJNSA_ILi8EEESI_EEENS5_IJSI_SC_EEEEEEEvNS4_8identityENS4_23SM90_TMA_LOAD_MULTICASTES1B_vS1C_EENS_8epilogue10collective6detail29Sm90TmaWarpSpecializedAdapterINS1G_15DefaultEpilogueISK_SL_SL_NS1F_6thread17LinearCombinationISK_Li1EffLNS1K_9ScaleType4KindE0ELNS_15FloatRoundStyleE2ESK_EENS1_15EpilogueDefaultEEEEEvvEEEEvNT_6ParamsE)
        /*0020*/ 	.word	0x00000000
.L_16:


//--------------------- .nv.compat                --------------------------
	.section	.nv.compat,"",@"SHT_CUDA_COMPAT_INFO"
	.align	4
        /*0000*/ 	.byte	0x02, 0x09, 0x01, 0x00, 0x02, 0x02, 0x04, 0x00, 0x02, 0x05, 0x05, 0x00, 0x03, 0x07, 0x01, 0x01
        /*0010*/ 	.byte	0x02, 0x03, 0x01, 0x00, 0x02, 0x06, 0x01, 0x00, 0x04, 0x0b, 0x08, 0x00, 0x00, 0x00, 0x00, 0x00
        /*0020*/ 	.byte	0x00, 0x00, 0x00, 0x00


//--------------------- .nv.info._ZN7cutlass13device_kernelINS_4gemm6kernel13GemmUniversalIN4cute5tupleIJiiiiEEENS1_10collective13CollectiveMmaINS1_37MainloopSm90TmaGmmaWarpSpecializedFP8ILi3ENS5_IJNS4_1CILi2EEENSA_ILi1EEESC_EEENS1_35KernelTmaWarpSpecializedCooperativeEEENS5_IJNSA_ILi128EEENSA_ILi64EEENSA_ILi32EEEEEENS_12float_e5m2_tENS5_IJlSC_lEEESK_SL_NS4_8TiledMMAINS4_8MMA_AtomIJNS4_4SM904GMMA30MMA_64x64x32_F32E5M2E5M2_SS_TNILNSP_7ScaleInE1ELSR_1EEEEEENS4_6LayoutISD_NS5_IJSC_NSA_ILi0EEESV_EEEEENS5_IJNS4_10UnderscoreESY_SY_EEEEENS4_13SM90_TMA_LOADENS4_14ComposedLayoutINS4_7SwizzleILi1ELi4ELi3EEENS4_18smem_ptr_flag_bitsILi8EEENSU_INS5_IJNSA_ILi8EEESI_EEENS5_IJSI_SC_EEEEEEEvNS4_8identityENS4_23SM90_TMA_LOAD_MULTICASTES1B_vS1C_EENS_8epilogue10collective6detail29Sm90TmaWarpSpecializedAdapterINS1G_15DefaultEpilogueISK_SL_SL_NS1F_6thread17LinearCombinationISK_Li1EffLNS1K_9ScaleType4KindE0ELNS_15FloatRoundStyleE2ESK_EENS1_15EpilogueDefaultEEEEEvvEEEEvNT_6ParamsE --------------------------
	.section	.nv.info._ZN7cutlass13device_kernelINS_4gemm6kernel13GemmUniversalIN4cute5tupleIJiiiiEEENS1_10collective13CollectiveMmaINS1_37MainloopSm90TmaGmmaWarpSpecializedFP8ILi3ENS5_IJNS4_1CILi2EEENSA_ILi1EEESC_EEENS1_35KernelTmaWarpSpecializedCooperativeEEENS5_IJNSA_ILi128EEENSA_ILi64EEENSA_ILi32EEEEEENS_12float_e5m2_tENS5_IJlSC_lEEESK_SL_NS4_8TiledMMAINS4_8MMA_AtomIJNS4_4SM904GMMA30MMA_64x64x32_F32E5M2E5M2_SS_TNILNSP_7ScaleInE1ELSR_1EEEEEENS4_6LayoutISD_NS5_IJSC_NSA_ILi0EEESV_EEEEENS5_IJNS4_10UnderscoreESY_SY_EEEEENS4_13SM90_TMA_LOADENS4_14ComposedLayoutINS4_7SwizzleILi1ELi4ELi3EEENS4_18smem_ptr_flag_bitsILi8EEENSU_INS5_IJNSA_ILi8EEESI_EEENS5_IJSI_SC_EEEEEEEvNS4_8identityENS4_23SM90_TMA_LOAD_MULTICASTES1B_vS1C_EENS_8epilogue10collective6detail29Sm90TmaWarpSpecializedAdapterINS1G_15DefaultEpilogueISK_SL_SL_NS1F_6thread17LinearCombinationISK_Li1EffLNS1K_9ScaleType4KindE0ELNS_15FloatRoundStyleE2ESK_EENS1_15EpilogueDefaultEEEEEvvEEEEvNT_6ParamsE,"",@"SHT_CUDA_INFO"
	.sectionflags	@""
	.align	4


	//----- nvinfo : EIATTR_CUDA_API_VERSION
	.align		4
        /*0000*/ 	.byte	0x04, 0x37
        /*0002*/ 	.short	(.L_18 - .L_17)
.L_17:
        /*0004*/ 	.word	0x00000082


	//----- nvinfo : EIATTR_KPARAM_INFO
	.align		4
.L_18:
        /*0008*/ 	.byte	0x04, 0x17
        /*000a*/ 	.short	(.L_20 - .L_19)
.L_19:
        /*000c*/ 	.word	0x00000000
        /*0010*/ 	.short	0x0000
        /*0012*/ 	.short	0x0070
        /*0014*/ 	.byte	0x00, 0xf0, 0x01, 0x10


	//----- nvinfo : EIATTR_SPARSE_MMA_MASK
	.align		4
.L_20:
        /*0018*/ 	.byte	0x03, 0x50
        /*001a*/ 	.short	0x0000


	//----- nvinfo : EIATTR_MAXREG_COUNT
	.align		4
        /*001c*/ 	.byte	0x03, 0x1b
        /*001e*/ 	.short	0x00a8


	//----- nvinfo : EIATTR_NUM_BARRIERS
	.align		4
        /*0020*/ 	.byte	0x02, 0x4c
        /*0022*/ 	.byte	0x01
	.zero		1


	//----- nvinfo : EIATTR_MERCURY_ISA_VERSION
	.align		4
        /*0024*/ 	.byte	0x03, 0x5f
        /*0026*/ 	.short	0x0101


	//----- nvinfo : EIATTR_INT_WARP_WIDE_INSTR_OFFSETS
	.align		4
        /*0028*/ 	.byte	0x04, 0x31
        /*002a*/ 	.short	(.L_22 - .L_21)


	//   ....[0]....
.L_21:
        /*002c*/ 	.word	0x00000450


	//   ....[1]....
        /*0030*/ 	.word	0x00000580


	//   ....[2]....
        /*0034*/ 	.word	0x00000660


	//----- nvinfo : EIATTR_COOP_GROUP_MASK_REGIDS
	.align		4
.L_22:
        /*0038*/ 	.byte	0x04, 0x29
        /*003a*/ 	.short	(.L_24 - .L_23)


	//   ....[0]....
.L_23:
        /*003c*/ 	.word	0xffffffff


	//   ....[1]....
        /*0040*/ 	.word	0xffffffff


	//   ....[2]....
        /*0044*/ 	.word	0xffffffff


	//   ....[3]....
        /*0048*/ 	.word	0xffffffff


	//   ....[4]....
        /*004c*/ 	.word	0xffffffff


	//   ....[5]....
        /*0050*/ 	.word	0xffffffff


	//----- nvinfo : EIATTR_COOP_GROUP_INSTR_OFFSETS
	.align		4
.L_24:
        /*0054*/ 	.byte	0x04, 0x28
        /*0056*/ 	.short	(.L_26 - .L_25)


	//   ....[0]....
.L_25:
        /*0058*/ 	.word	0x00000060


	//   ....[1]....
        /*005c*/ 	.word	0x00000070


	//   ....[2]....
        /*0060*/ 	.word	0x00000130


	//   ....[3]....
        /*0064*/ 	.word	0x000002b0


	//   ....[4]....
        /*0068*/ 	.word	0x000007d0


	//   ....[5]....
        /*006c*/ 	.word	0x00001240


	//----- nvinfo : EIATTR_REG_RECONFIG
	.align		4
.L_26:
        /*0070*/ 	.byte	0x01, 0x54
	.zero		2


	//----- nvinfo : EIATTR_MBARRIER_INSTR_OFFSETS
	.align		4
        /*0074*/ 	.byte	0x04, 0x39
        /*0076*/ 	.short	(.L_28 - .L_27)


	//   ....[0]....
.L_27:
        /*0078*/ 	.word	0x00000230
        /*007c*/ 	.word	0x000000ff
        /*0080*/ 	.word	0x00000000
        /*0084*/ 	.short	0x0100
        /*0086*/ 	.byte	0x08
	.zero		1


	//   ....[1]....
        /*0088*/ 	.word	0x00000240
        /*008c*/ 	.word	0x000000ff
        /*0090*/ 	.word	0x00000018
        /*0094*/ 	.short	0x0100
        /*0096*/ 	.byte	0x08
	.zero		1


	//   ....[2]....
        /*0098*/ 	.word	0x00000250
        /*009c*/ 	.word	0x000000ff
        /*00a0*/ 	.word	0x00000008
        /*00a4*/ 	.short	0x0100
        /*00a6*/ 	.byte	0x08
	.zero		1


	//   ....[3]....
        /*00a8*/ 	.word	0x00000260
        /*00ac*/ 	.word	0x000000ff
        /*00b0*/ 	.word	0x00000020
        /*00b4*/ 	.short	0x0100
        /*00b6*/ 	.byte	0x08
	.zero		1


	//   ....[4]....
        /*00b8*/ 	.word	0x00000270
        /*00bc*/ 	.word	0x000000ff
        /*00c0*/ 	.word	0x00000010
        /*00c4*/ 	.short	0x0100
        /*00c6*/ 	.byte	0x08
	.zero		1


	//   ....[5]....
        /*00c8*/ 	.word	0x00000280
        /*00cc*/ 	.word	0x000000ff
        /*00d0*/ 	.word	0x00000028
        /*00d4*/ 	.short	0x0100
        /*00d6*/ 	.byte	0x08
	.zero		1


	//   ....[6]....
        /*00d8*/ 	.word	0x000006e0
        /*00dc*/ 	.word	0x000000ff
        /*00e0*/ 	.word	0x00000040
        /*00e4*/ 	.short	0x0100
        /*00e6*/ 	.byte	0x06
	.zero		1


	//   ....[7]....
        /*00e8*/ 	.word	0x00000770
        /*00ec*/ 	.word	0x000000ff
        /*00f0*/ 	.word	0x00000048
        /*00f4*/ 	.short	0x0100
        /*00f6*/ 	.byte	0x06
	.zero		1


	//   ....[8]....
        /*00f8*/ 	.word	0x00001580
        /*00fc*/ 	.word	0x000000ff
        /*0100*/ 	.word	0x00000000
        /*0104*/ 	.short	0x010a
        /*0106*/ 	.byte	0x06
	.zero		1


	//   ....[9]....
        /*0108*/ 	.word	0x000015c0
        /*010c*/ 	.word	0x000000ff
        /*0110*/ 	.word	0x00000000
        /*0114*/ 	.short	0x010a
        /*0116*/ 	.byte	0x06
	.zero		1


	//   ....[10]....
        /*0118*/ 	.word	0x00001bb0
        /*011c*/ 	.word	0x000000ff
        /*0120*/ 	.word	0x00000000
        /*0124*/ 	.short	0x010a
        /*0126*/ 	.byte	0x0c
	.zero		1


	//   ....[11]....
        /*0128*/ 	.word	0x00001bf0
        /*012c*/ 	.word	0x000000ff
        /*0130*/ 	.word	0x00000000
        /*0134*/ 	.short	0x010a
        /*0136*/ 	.byte	0x0c
	.zero		1


	//   ....[12]....
        /*0138*/ 	.word	0x00001fd0
        /*013c*/ 	.word	0x0000000a
        /*0140*/ 	.word	0x00000000
        /*0144*/ 	.short	0x0101
        /*0146*/ 	.byte	0x3f
	.zero		1


	//   ....[13]....
        /*0148*/ 	.word	0x00002470
        /*014c*/ 	.word	0x00000008
        /*0150*/ 	.word	0x00000000
        /*0154*/ 	.short	0x0101
        /*0156*/ 	.byte	0x3f
	.zero		1


	//   ....[14]....
        /*0158*/ 	.word	0x00005d30
        /*015c*/ 	.word	0x00000015
        /*0160*/ 	.word	0x00000018
        /*0164*/ 	.short	0x010a
        /*0166*/ 	.byte	0x3f
	.zero		1


	//   ....[15]....
        /*0168*/ 	.word	0x000060b0
        /*016c*/ 	.word	0x00000008
        /*0170*/ 	.word	0x00000048
        /*0174*/ 	.short	0x0101
        /*0176*/ 	.byte	0x3f
	.zero		1


	//   ....[16]....
        /*0178*/ 	.word	0x000067e0
        /*017c*/ 	.word	0x00000007
        /*0180*/ 	.word	0x00000000
        /*0184*/ 	.short	0x010a
        /*0186*/ 	.byte	0x3f
	.zero		1


	//   ....[17]....
        /*0188*/ 	.word	0x00006860
        /*018c*/ 	.word	0x00000006
        /*0190*/ 	.word	0x00000000
        /*0194*/ 	.short	0x010a
        /*0196*/ 	.byte	0x3f
	.zero		1


	//   ....[18]....
        /*0198*/ 	.word	0x000068f0
        /*019c*/ 	.word	0x00000003
        /*01a0*/ 	.word	0x00000000
        /*01a4*/ 	.short	0x010a
        /*01a6*/ 	.byte	0x3f
	.zero		1


	//   ....[19]....
        /*01a8*/ 	.word	0x00006960
        /*01ac*/ 	.word	0x00000009
        /*01b0*/ 	.word	0x00000000
        /*01b4*/ 	.short	0x010a
        /*01b6*/ 	.byte	0x3f
	.zero		1


	//   ....[20]....
        /*01b8*/ 	.word	0x000069c0
        /*01bc*/ 	.word	0x0000000b
        /*01c0*/ 	.word	0x00000000
        /*01c4*/ 	.short	0x010a
        /*01c6*/ 	.byte	0x3f
	.zero		1


	//   ....[21]....
        /*01c8*/ 	.word	0x00006a90
        /*01cc*/ 	.word	0x00000015
        /*01d0*/ 	.word	0x00000018
        /*01d4*/ 	.short	0x010a
        /*01d6*/ 	.byte	0x3f
	.zero		1


	//   ....[22]....
        /*01d8*/ 	.word	0x00006b60
        /*01dc*/ 	.word	0x00000007
        /*01e0*/ 	.word	0x00000000
        /*01e4*/ 	.short	0x010a
        /*01e6*/ 	.byte	0x3f
	.zero		1


	//   ....[23]....
        /*01e8*/ 	.word	0x00006bb0
        /*01ec*/ 	.word	0x00000006
        /*01f0*/ 	.word	0x00000000
        /*01f4*/ 	.short	0x010a
        /*01f6*/ 	.byte	0x3f
	.zero		1


	//----- nvinfo : EIATTR_NUM_MBARRIERS
	.align		4
.L_28:
        /*01f8*/ 	.byte	0x03, 0x38
        /*01fa*/ 	.short	0x0008


	//----- nvinfo : EIATTR_EXIT_INSTR_OFFSETS
	.align		4
        /*01fc*/ 	.byte	0x04, 0x1c
        /*01fe*/ 	.short	(.L_30 - .L_29)


	//   ....[0]....
.L_29:
        /*0200*/ 	.word	0x00000930


	//   ....[1]....
        /*0204*/ 	.word	0x00001110


	//   ....[2]....
        /*0208*/ 	.word	0x00005440


	//   ....[3]....
        /*020c*/ 	.word	0x000059a0


	//   ....[4]....
        /*0210*/ 	.word	0x00006940


	//----- nvinfo : EIATTR_MAX_THREADS
	.align		4
.L_30:
        /*0214*/ 	.byte	0x04, 0x05
        /*0216*/ 	.short	(.L_32 - .L_31)
.L_31:
        /*0218*/ 	.word	0x00000180
        /*021c*/ 	.word	0x00000001
        /*0220*/ 	.word	0x00000001


	//----- nvinfo : EIATTR_CRS_STACK_SIZE
	.align		4
.L_32:
        /*0224*/ 	.byte	0x04, 0x1e
        /*0226*/ 	.short	(.L_34 - .L_33)
.L_33:
        /*0228*/ 	.word	0x00000000


	//----- nvinfo : EIATTR_CBANK_PARAM_SIZE
	.align		4
.L_34:
        /*022c*/ 	.byte	0x03, 0x19
        /*022e*/ 	.short	0x0470


	//----- nvinfo : EIATTR_PARAM_CBANK
	.align		4
        /*0230*/ 	.byte	0x04, 0x0a
        /*0232*/ 	.short	(.L_36 - .L_35)
	.align		4
.L_35:
        /*0234*/ 	.word	index@(.nv.constant0._ZN7cutlass13device_kernelINS_4gemm6kernel13GemmUniversalIN4cute5tupleIJiiiiEEENS1_10collective13CollectiveMmaINS1_37MainloopSm90TmaGmmaWarpSpecializedFP8ILi3ENS5_IJNS4_1CILi2EEENSA_ILi1EEESC_EEENS1_35KernelTmaWarpSpecializedCooperativeEEENS5_IJNSA_ILi128EEENSA_ILi64EEENSA_ILi32EEEEEENS_12float_e5m2_tENS5_IJlSC_lEEESK_SL_NS4_8TiledMMAINS4_8MMA_AtomIJNS4_4SM904GMMA30MMA_64x64x32_F32E5M2E5M2_SS_TNILNSP_7ScaleInE1ELSR_1EEEEEENS4_6LayoutISD_NS5_IJSC_NSA_ILi0EEESV_EEEEENS5_IJNS4_10UnderscoreESY_SY_EEEEENS4_13SM90_TMA_LOADENS4_14ComposedLayoutINS4_7SwizzleILi1ELi4ELi3EEENS4_18smem_ptr_flag_bitsILi8EEENSU_INS5_IJNSA_ILi8EEESI_EEENS5_IJSI_SC_EEEEEEEvNS4_8identityENS4_23SM90_TMA_LOAD_MULTICASTES1B_vS1C_EENS_8epilogue10collective6detail29Sm90TmaWarpSpecializedAdapterINS1G_15DefaultEpilogueISK_SL_SL_NS1F_6thread17LinearCombinationISK_Li1EffLNS1K_9ScaleType4KindE0ELNS_15FloatRoundStyleE2ESK_EENS1_15EpilogueDefaultEEEEEvvEEEEvNT_6ParamsE)
        /*0238*/ 	.short	0x0210
        /*023a*/ 	.short	0x0470


	//----- nvinfo : EIATTR_SW_WAR
	.align		4
.L_36:
        /*023c*/ 	.byte	0x04, 0x36
        /*023e*/ 	.short	(.L_38 - .L_37)
.L_37:
        /*0240*/ 	.word	0x00000008
.L_38:


//--------------------- .nv.callgraph             --------------------------
	.section	.nv.callgraph,"",@"SHT_CUDA_CALLGRAPH"
	.align	4
	.sectionentsize	8
	.align		4
        /*0000*/ 	.word	0x00000000
	.align		4
        /*0004*/ 	.word	0xffffffff
	.align		4
        /*0008*/ 	.word	0x00000000
	.align		4
        /*000c*/ 	.word	0xfffffffe
	.align		4
        /*0010*/ 	.word	0x00000000
	.align		4
        /*0014*/ 	.word	0xfffffffd
	.align		4
        /*0018*/ 	.word	0x00000000
	.align		4
        /*001c*/ 	.word	0xfffffffc


//--------------------- .nv.constant4             --------------------------
	.section	.nv.constant4,"a",@progbits
	.align	8
	.align		8
.nv.constant4:
        /*0000*/ 	.dword	_ZN39_INTERNAL_22828172_4_k_cu_3bc98169_53824cuda3std3__45__cpo5beginE
	.align		8
        /*0008*/ 	.dword	_ZN39_INTERNAL_22828172_4_k_cu_3bc98169_53824cuda3std3__45__cpo3endE
	.align		8
        /*0010*/ 	.dword	_ZN39_INTERNAL_22828172_4_k_cu_3bc98169_53824cuda3std3__45__cpo6cbeginE
	.align		8
        /*0018*/ 	.dword	_ZN39_INTERNAL_22828172_4_k_cu_3bc98169_53824cuda3std3__45__cpo4cendE
	.align		8
        /*0020*/ 	.dword	_ZN39_INTERNAL_22828172_4_k_cu_3bc98169_53824cuda3std3__441_GLOBAL__N__22828172_4_k_cu_3bc98169_53826ignoreE
	.align		8
        /*0028*/ 	.dword	_ZN39_INTERNAL_22828172_4_k_cu_3bc98169_53824cuda3std3__419piecewise_constructE
	.align		8
        /*0030*/ 	.dword	_ZN39_INTERNAL_22828172_4_k_cu_3bc98169_53824cuda3std3__48in_placeE
	.align		8
        /*0038*/ 	.dword	_ZN39_INTERNAL_22828172_4_k_cu_3bc98169_53824cuda3std6ranges3__45__cpo4swapE
	.align		8
        /*0040*/ 	.dword	_ZN39_INTERNAL_22828172_4_k_cu_3bc98169_53824cuda3std6ranges3__45__cpo9iter_moveE
	.align		8
        /*0048*/ 	.dword	_ZN39_INTERNAL_22828172_4_k_cu_3bc98169_53824cute7productE
	.align		8
        /*0050*/ 	.dword	_ZN39_INTERNAL_22828172_4_k_cu_3bc98169_53824cute1_E


//--------------------- .text._ZN7cutlass13device_kernelINS_4gemm6kernel13GemmUniversalIN4cute5tupleIJiiiiEEENS1_10collective13CollectiveMmaINS1_37MainloopSm90TmaGmmaWarpSpecializedFP8ILi3ENS5_IJNS4_1CILi2EEENSA_ILi1EEESC_EEENS1_35KernelTmaWarpSpecializedCooperativeEEENS5_IJNSA_ILi128EEENSA_ILi64EEENSA_ILi32EEEEEENS_12float_e5m2_tENS5_IJlSC_lEEESK_SL_NS4_8TiledMMAINS4_8MMA_AtomIJNS4_4SM904GMMA30MMA_64x64x32_F32E5M2E5M2_SS_TNILNSP_7ScaleInE1ELSR_1EEEEEENS4_6LayoutISD_NS5_IJSC_NSA_ILi0EEESV_EEEEENS5_IJNS4_10UnderscoreESY_SY_EEEEENS4_13SM90_TMA_LOADENS4_14ComposedLayoutINS4_7SwizzleILi1ELi4ELi3EEENS4_18smem_ptr_flag_bitsILi8EEENSU_INS5_IJNSA_ILi8EEESI_EEENS5_IJSI_SC_EEEEEEEvNS4_8identityENS4_23SM90_TMA_LOAD_MULTICASTES1B_vS1C_EENS_8epilogue10collective6detail29Sm90TmaWarpSpecializedAdapterINS1G_15DefaultEpilogueISK_SL_SL_NS1F_6thread17LinearCombinationISK_Li1EffLNS1K_9ScaleType4KindE0ELNS_15FloatRoundStyleE2ESK_EENS1_15EpilogueDefaultEEEEEvvEEEEvNT_6ParamsE --------------------------
	.section	.text._ZN7cutlass13device_kernelINS_4gemm6kernel13GemmUniversalIN4cute5tupleIJiiiiEEENS1_10collective13CollectiveMmaINS1_37MainloopSm90TmaGmmaWarpSpecializedFP8ILi3ENS5_IJNS4_1CILi2EEENSA_ILi1EEESC_EEENS1_35KernelTmaWarpSpecializedCooperativeEEENS5_IJNSA_ILi128EEENSA_ILi64EEENSA_ILi32EEEEEENS_12float_e5m2_tENS5_IJlSC_lEEESK_SL_NS4_8TiledMMAINS4_8MMA_AtomIJNS4_4SM904GMMA30MMA_64x64x32_F32E5M2E5M2_SS_TNILNSP_7ScaleInE1ELSR_1EEEEEENS4_6LayoutISD_NS5_IJSC_NSA_ILi0EEESV_EEEEENS5_IJNS4_10UnderscoreESY_SY_EEEEENS4_13SM90_TMA_LOADENS4_14ComposedLayoutINS4_7SwizzleILi1ELi4ELi3EEENS4_18smem_ptr_flag_bitsILi8EEENSU_INS5_IJNSA_ILi8EEESI_EEENS5_IJSI_SC_EEEEEEEvNS4_8identityENS4_23SM90_TMA_LOAD_MULTICASTES1B_vS1C_EENS_8epilogue10collective6detail29Sm90TmaWarpSpecializedAdapterINS1G_15DefaultEpilogueISK_SL_SL_NS1F_6thread17LinearCombinationISK_Li1EffLNS1K_9ScaleType4KindE0ELNS_15FloatRoundStyleE2ESK_EENS1_15EpilogueDefaultEEEEEvvEEEEvNT_6ParamsE,"ax",@progbits
	.align	128
.text._ZN7cutlass13device_kernelINS_4gemm6kernel13GemmUniversalIN4cute5tupleIJiiiiEEENS1_10collective13CollectiveMmaINS1_37MainloopSm90TmaGmmaWarpSpecializedFP8ILi3ENS5_IJNS4_1CILi2EEENSA_ILi1EEESC_EEENS1_35KernelTmaWarpSpecializedCooperativeEEENS5_IJNSA_ILi128EEENSA_ILi64EEENSA_ILi32EEEEEENS_12float_e5m2_tENS5_IJlSC_lEEESK_SL_NS4_8TiledMMAINS4_8MMA_AtomIJNS4_4SM904GMMA30MMA_64x64x32_F32E5M2E5M2_SS_TNILNSP_7ScaleInE1ELSR_1EEEEEENS4_6LayoutISD_NS5_IJSC_NSA_ILi0EEESV_EEEEENS5_IJNS4_10UnderscoreESY_SY_EEEEENS4_13SM90_TMA_LOADENS4_14ComposedLayoutINS4_7SwizzleILi1ELi4ELi3EEENS4_18smem_ptr_flag_bitsILi8EEENSU_INS5_IJNSA_ILi8EEESI_EEENS5_IJSI_SC_EEEEEEEvNS4_8identityENS4_23SM90_TMA_LOAD_MULTICASTES1B_vS1C_EENS_8epilogue10collective6detail29Sm90TmaWarpSpecializedAdapterINS1G_15DefaultEpilogueISK_SL_SL_NS1F_6thread17LinearCombinationISK_Li1EffLNS1K_9ScaleType4KindE0ELNS_15FloatRoundStyleE2ESK_EENS1_15EpilogueDefaultEEEEEvvEEEEvNT_6ParamsE:
        .type           _ZN7cutlass13device_kernelINS_4gemm6kernel13GemmUniversalIN4cute5tupleIJiiiiEEENS1_10collective13CollectiveMmaINS1_37MainloopSm90TmaGmmaWarpSpecializedFP8ILi3ENS5_IJNS4_1CILi2EEENSA_ILi1EEESC_EEENS1_35KernelTmaWarpSpecializedCooperativeEEENS5_IJNSA_ILi128EEENSA_ILi64EEENSA_ILi32EEEEEENS_12float_e5m2_tENS5_IJlSC_lEEESK_SL_NS4_8TiledMMAINS4_8MMA_AtomIJNS4_4SM904GMMA30MMA_64x64x32_F32E5M2E5M2_SS_TNILNSP_7ScaleInE1ELSR_1EEEEEENS4_6LayoutISD_NS5_IJSC_NSA_ILi0EEESV_EEEEENS5_IJNS4_10UnderscoreESY_SY_EEEEENS4_13SM90_TMA_LOADENS4_14ComposedLayoutINS4_7SwizzleILi1ELi4ELi3EEENS4_18smem_ptr_flag_bitsILi8EEENSU_INS5_IJNSA_ILi8EEESI_EEENS5_IJSI_SC_EEEEEEEvNS4_8identityENS4_23SM90_TMA_LOAD_MULTICASTES1B_vS1C_EENS_8epilogue10collective6detail29Sm90TmaWarpSpecializedAdapterINS1G_15DefaultEpilogueISK_SL_SL_NS1F_6thread17LinearCombinationISK_Li1EffLNS1K_9ScaleType4KindE0ELNS_15FloatRoundStyleE2ESK_EENS1_15EpilogueDefaultEEEEEvvEEEEvNT_6ParamsE,@function
        .size           _ZN7cutlass13device_kernelINS_4gemm6kernel13GemmUniversalIN4cute5tupleIJiiiiEEENS1_10collective13CollectiveMmaINS1_37MainloopSm90TmaGmmaWarpSpecializedFP8ILi3ENS5_IJNS4_1CILi2EEENSA_ILi1EEESC_EEENS1_35KernelTmaWarpSpecializedCooperativeEEENS5_IJNSA_ILi128EEENSA_ILi64EEENSA_ILi32EEEEEENS_12float_e5m2_tENS5_IJlSC_lEEESK_SL_NS4_8TiledMMAINS4_8MMA_AtomIJNS4_4SM904GMMA30MMA_64x64x32_F32E5M2E5M2_SS_TNILNSP_7ScaleInE1ELSR_1EEEEEENS4_6LayoutISD_NS5_IJSC_NSA_ILi0EEESV_EEEEENS5_IJNS4_10UnderscoreESY_SY_EEEEENS4_13SM90_TMA_LOADENS4_14ComposedLayoutINS4_7SwizzleILi1ELi4ELi3EEENS4_18smem_ptr_flag_bitsILi8EEENSU_INS5_IJNSA_ILi8EEESI_EEENS5_IJSI_SC_EEEEEEEvNS4_8identityENS4_23SM90_TMA_LOAD_MULTICASTES1B_vS1C_EENS_8epilogue10collective6detail29Sm90TmaWarpSpecializedAdapterINS1G_15DefaultEpilogueISK_SL_SL_NS1F_6thread17LinearCombinationISK_Li1EffLNS1K_9ScaleType4KindE0ELNS_15FloatRoundStyleE2ESK_EENS1_15EpilogueDefaultEEEEEvvEEEEvNT_6ParamsE,(.L_x_140 - _ZN7cutlass13device_kernelINS_4gemm6kernel13GemmUniversalIN4cute5tupleIJiiiiEEENS1_10collective13CollectiveMmaINS1_37MainloopSm90TmaGmmaWarpSpecializedFP8ILi3ENS5_IJNS4_1CILi2EEENSA_ILi1EEESC_EEENS1_35KernelTmaWarpSpecializedCooperativeEEENS5_IJNSA_ILi128EEENSA_ILi64EEENSA_ILi32EEEEEENS_12float_e5m2_tENS5_IJlSC_lEEESK_SL_NS4_8TiledMMAINS4_8MMA_AtomIJNS4_4SM904GMMA30MMA_64x64x32_F32E5M2E5M2_SS_TNILNSP_7ScaleInE1ELSR_1EEEEEENS4_6LayoutISD_NS5_IJSC_NSA_ILi0EEESV_EEEEENS5_IJNS4_10UnderscoreESY_SY_EEEEENS4_13SM90_TMA_LOADENS4_14ComposedLayoutINS4_7SwizzleILi1ELi4ELi3EEENS4_18smem_ptr_flag_bitsILi8EEENSU_INS5_IJNSA_ILi8EEESI_EEENS5_IJSI_SC_EEEEEEEvNS4_8identityENS4_23SM90_TMA_LOAD_MULTICASTES1B_vS1C_EENS_8epilogue10collective6detail29Sm90TmaWarpSpecializedAdapterINS1G_15DefaultEpilogueISK_SL_SL_NS1F_6thread17LinearCombinationISK_Li1EffLNS1K_9ScaleType4KindE0ELNS_15FloatRoundStyleE2ESK_EENS1_15EpilogueDefaultEEEEEvvEEEEvNT_6ParamsE)
        .other          _ZN7cutlass13device_kernelINS_4gemm6kernel13GemmUniversalIN4cute5tupleIJiiiiEEENS1_10collective13CollectiveMmaINS1_37MainloopSm90TmaGmmaWarpSpecializedFP8ILi3ENS5_IJNS4_1CILi2EEENSA_ILi1EEESC_EEENS1_35KernelTmaWarpSpecializedCooperativeEEENS5_IJNSA_ILi128EEENSA_ILi64EEENSA_ILi32EEEEEENS_12float_e5m2_tENS5_IJlSC_lEEESK_SL_NS4_8TiledMMAINS4_8MMA_AtomIJNS4_4SM904GMMA30MMA_64x64x32_F32E5M2E5M2_SS_TNILNSP_7ScaleInE1ELSR_1EEEEEENS4_6LayoutISD_NS5_IJSC_NSA_ILi0EEESV_EEEEENS5_IJNS4_10UnderscoreESY_SY_EEEEENS4_13SM90_TMA_LOADENS4_14ComposedLayoutINS4_7SwizzleILi1ELi4ELi3EEENS4_18smem_ptr_flag_bitsILi8EEENSU_INS5_IJNSA_ILi8EEESI_EEENS5_IJSI_SC_EEEEEEEvNS4_8identityENS4_23SM90_TMA_LOAD_MULTICASTES1B_vS1C_EENS_8epilogue10collective6detail29Sm90TmaWarpSpecializedAdapterINS1G_15DefaultEpilogueISK_SL_SL_NS1F_6thread17LinearCombinationISK_Li1EffLNS1K_9ScaleType4KindE0ELNS_15FloatRoundStyleE2ESK_EENS1_15EpilogueDefaultEEEEEvvEEEEvNT_6ParamsE,@"STO_CUDA_ENTRY STV_DEFAULT"
_ZN7cutlass13device_kernelINS_4gemm6kernel13GemmUniversalIN4cute5tupleIJiiiiEEENS1_10collective13CollectiveMmaINS1_37MainloopSm90TmaGmmaWarpSpecializedFP8ILi3ENS5_IJNS4_1CILi2EEENSA_ILi1EEESC_EEENS1_35KernelTmaWarpSpecializedCooperativeEEENS5_IJNSA_ILi128EEENSA_ILi64EEENSA_ILi32EEEEEENS_12float_e5m2_tENS5_IJlSC_lEEESK_SL_NS4_8TiledMMAINS4_8MMA_AtomIJNS4_4SM904GMMA30MMA_64x64x32_F32E5M2E5M2_SS_TNILNSP_7ScaleInE1ELSR_1EEEEEENS4_6LayoutISD_NS5_IJSC_NSA_ILi0EEESV_EEEEENS5_IJNS4_10UnderscoreESY_SY_EEEEENS4_13SM90_TMA_LOADENS4_14ComposedLayoutINS4_7SwizzleILi1ELi4ELi3EEENS4_18smem_ptr_flag_bitsILi8EEENSU_INS5_IJNSA_ILi8EEESI_EEENS5_IJSI_SC_EEEEEEEvNS4_8identityENS4_23SM90_TMA_LOAD_MULTICASTES1B_vS1C_EENS_8epilogue10collective6detail29Sm90TmaWarpSpecializedAdapterINS1G_15DefaultEpilogueISK_SL_SL_NS1F_6thread17LinearCombinationISK_Li1EffLNS1K_9ScaleType4KindE0ELNS_15FloatRoundStyleE2ESK_EENS1_15EpilogueDefaultEEEEEvvEEEEvNT_6ParamsE:
[----:B------:R-:W-:Y:S01]  /*0000*/  LDC R1, c[0x0][0x28] ;  /* 0x00000a00ff017b82 */ /* 0x000fe20000000800 */
[----:B------:R-:W0:Y:S01]  /*0010*/  S2R R0, SR_TID.X ;  /* 0x0000000000007919 */ /* 0x000e220000002100 */
[----:B------:R-:W-:Y:S01]  /*0020*/  ELECT P0, URZ, PT ;  /* 0x00000000003f782f */ /* 0x000fe20003800000 */
[----:B------:R-:W-:Y:S01]  /*0030*/  BSSY B0, `(.L_x_0) ;  /* 0x000000f000007945 */ /* 0x000fe20003800000 */
[--C-:B0-----:R-:W-:Y:S02]  /*0040*/  SHF.R.U32.HI R2, RZ, 0x5, R0.reuse ;  /* 0x00000005ff027819 */ /* 0x101fe40000011600 */
[----:B------:R-:W-:-:S03]  /*0050*/  SHF.R.U32.HI R3, RZ, 0x7, R0 ;  /* 0x00000007ff037819 */ /* 0x000fc60000011600 */
[----:B------:R-:W0:Y:S04]  /*0060*/  SHFL.IDX PT, R7, R2, RZ, 0x1f ;  /* 0x00001fff02077589 */ /* 0x000e2800000e0000 */
[----:B------:R1:W2:Y:S01]  /*0070*/  SHFL.IDX PT, R4, R3, RZ, 0x1f ;  /* 0x00001fff03047589 */ /* 0x0002a200000e0000 */
[----:B0-----:R-:W-:-:S13]  /*0080*/  ISETP.NE.OR P0, PT, R7, RZ, !P0 ;  /* 0x000000ff0700720c */ /* 0x001fda0004705670 */
[----:B-12---:R-:W-:Y:S05]  /*0090*/  @P0 BRA `(.L_x_1) ;  /* 0x0000000000200947 */ /* 0x006fea0003800000 */
[----:B------:R-:W-:Y:S02]  /*00a0*/  ULDC.64 UR4, c[0x0][0x198] ;  /* 0x0000660000047ab9 */ /* 0x000fe40000000a00 */
[----:B------:R-:W-:Y:S02]  /*00b0*/  UIADD3 UR6, UP0, UR4, 0xf0, URZ ;  /* 0x000000f004067890 */ /* 0x000fe4000ff1e03f */
[----:B------:R-:W-:Y:S02]  /*00c0*/  UIADD3 UR4, UP1, UR4, 0x1f0, URZ ;  /* 0x000001f004047890 */ /* 0x000fe4000ff3e03f */
[----:B------:R-:W-:Y:S02]  /*00d0*/  UIADD3.X UR7, URZ, UR5, URZ, UP0, !UPT ;  /* 0x000000053f077290 */ /* 0x000fe400087fe43f */
[----:B------:R-:W-:-:S07]  /*00e0*/  UIADD3.X UR5, URZ, UR5, URZ, UP1, !UPT ;  /* 0x000000053f057290 */ /* 0x000fce0008ffe43f */
[----:B------:R0:W-:Y:S02]  /*00f0*/  UTMACCTL.PF [UR6] ;  /* 0x00000000060079b9 */ /* 0x0001e40008040000 */
[----:B------:R0:W-:Y:S02]  /*0100*/  UTMACCTL.PF [UR4] ;  /* 0x00000000040079b9 */ /* 0x0001e40008040000 */
[----:B0-----:R-:W-:Y:S01]  /*0110*/  NOP ;  /* 0x0000000000007918 */ /* 0x001fe20000000000 */
.L_x_1:
[----:B------:R-:W-:Y:S05]  /*0120*/  BSYNC B0 ;  /* 0x0000000000007941 */ /* 0x000fea0003800000 */
.L_x_0:
[----:B------:R-:W0:Y:S02]  /*0130*/  SHFL.IDX PT, R3, R2, RZ, 0x1f ;  /* 0x00001fff02037589 */ /* 0x000e2400000e0000 */
[----:B0-----:R-:W-:-:S13]  /*0140*/  ISETP.NE.AND P0, PT, R3, RZ, PT ;  /* 0x000000ff0300720c */ /* 0x001fda0003f05270 */
[----:B------:R-:W-:Y:S05]  /*0150*/  @P0 BRA `(.L_x_2) ;  /* 0x0000000000500947 */ /* 0x000fea0003800000 */
[----:B------:R-:W0:Y:S01]  /*0160*/  S2UR UR8, SR_CgaCtaId ;  /* 0x00000000000879c3 */ /* 0x000e220000008800 */
[----:B------:R-:W-:Y:S01]  /*0170*/  UMOV UR4, 0x400 ;  /* 0x0000040000047882 */ /* 0x000fe20000000000 */
[----:B------:R-:W-:Y:S01]  /*0180*/  UMOV UR5, 0x1 ;  /* 0x0000000100057882 */ /* 0x000fe20000000000 */
[----:B------:R-:W-:Y:S01]  /*0190*/  UMOV UR6, 0x4 ;  /* 0x0000000400067882 */ /* 0x000fe20000000000 */
[----:B------:R-:W-:Y:S01]  /*01a0*/  ELECT P0, URZ, PT ;  /* 0x00000000003f782f */ /* 0x000fe20003800000 */
[----:B------:R-:W-:-:S04]  /*01b0*/  UIADD3 UR6, -UR6, 0x100000, URZ ;  /* 0x0010000006067890 */ /* 0x000fc8000fffe13f */
[----:B------:R-:W-:Y:S02]  /*01c0*/  USHF.L.U32 UR7, UR6, 0xb, URZ ;  /* 0x0000000b06077899 */ /* 0x000fe4000800063f */
[----:B------:R-:W-:Y:S02]  /*01d0*/  USHF.L.U32 UR6, UR6, 0x1, URZ ;  /* 0x0000000106067899 */ /* 0x000fe4000800063f */
[----:B0-----:R-:W-:Y:S02]  /*01e0*/  ULEA UR8, UR8, UR4, 0x18 ;  /* 0x0000000408087291 */ /* 0x001fe4000f8ec03f */
[----:B------:R-:W-:-:S04]  /*01f0*/  UIADD3 UR4, -UR5, 0x100000, URZ ;  /* 0x0010000005047890 */ /* 0x000fc8000fffe13f */
[----:B------:R-:W-:Y:S02]  /*0200*/  USHF.L.U32 UR5, UR4, 0xb, URZ ;  /* 0x0000000b04057899 */ /* 0x000fe4000800063f */
[----:B------:R-:W-:Y:S01]  /*0210*/  USHF.L.U32 UR4, UR4, 0x1, URZ ;  /* 0x0000000104047899 */ /* 0x000fe2000800063f */
[----:B------:R-:W0:Y:S11]  /*0220*/  FENCE.VIEW.ASYNC.S ;  /* 0x00000000000073c6 */ /* 0x000e360000000000 */
[----:B0-----:R0:W1:Y:S01]  /*0230*/  SYNCS.EXCH.64 URZ, [UR8], UR4 ;  /* 0x00000004083f75b2 */ /* 0x0010620008000100 */
[----:B------:R0:W2:Y:S01]  /*0240*/  SYNCS.EXCH.64 URZ, [UR8+0x18], UR6 ;  /* 0x00001806083f75b2 */ /* 0x0000a20008000100 */
[----:B------:R0:W3:Y:S01]  /*0250*/  SYNCS.EXCH.64 URZ, [UR8+0x8], UR4 ;  /* 0x00000804083f75b2 */ /* 0x0000e20008000100 */
[----:B------:R0:W4:Y:S01]  /*0260*/  SYNCS.EXCH.64 URZ, [UR8+0x20], UR6 ;  /* 0x00002006083f75b2 */ /* 0x0001220008000100 */
[----:B------:R0:W0:Y:S01]  /*0270*/  SYNCS.EXCH.64 URZ, [UR8+0x10], UR4 ;  /* 0x00001004083f75b2 */ /* 0x0000220008000100 */
[----:B------:R0:W0:Y:S01]  /*0280*/  SYNCS.EXCH.64 URZ, [UR8+0x28], UR6 ;  /* 0x00002806083f75b2 */ /* 0x0000220008000100 */
[----:B------:R-:W-:Y:S01]  /*0290*/  NOP ;  /* 0x0000000000007918 */ /* 0x000fe20000000000 */
.L_x_2:
[----:B------:R-:W-:Y:S01]  /*02a0*/  SHF.R.S32.HI R5, RZ, 0x1f, R0 ;  /* 0x0000001fff057819 */ /* 0x000fe20000011400 */
[----:B------:R-:W5:Y:S01]  /*02b0*/  SHFL.IDX PT, R2, R2, RZ, 0x1f ;  /* 0x00001fff02027589 */ /* 0x000f6200000e0000 */
[----:B0-----:R-:W0:Y:S01]  /*02c0*/  S2UR UR8, SR_CTAID.X ;  /* 0x00000000000879c3 */ /* 0x001e220000002500 */
[----:B------:R-:W-:Y:S02]  /*02d0*/  ELECT P0, URZ, PT ;  /* 0x00000000003f782f */ /* 0x000fe40003800000 */
[----:B------:R-:W-:Y:S01]  /*02e0*/  LEA.HI R5, R5, R0, RZ, 0x7 ;  /* 0x0000000005057211 */ /* 0x000fe200078f38ff */
[----:B------:R-:W1:Y:S01]  /*02f0*/  S2R R8, SR_CTAID.Y ;  /* 0x0000000000087919 */ /* 0x000e620000002600 */
[----:B------:R-:W-:Y:S01]  /*0300*/  ULDC UR4, c[0x0][0x150] ;  /* 0x0000540000047ab9 */ /* 0x000fe20000000800 */
[----:B------:R-:W-:Y:S01]  /*0310*/  VIADD R16, R4, 0xffffffff ;  /* 0xffffffff04107836 */ /* 0x000fe20000000000 */
[----:B------:R-:W-:Y:S01]  /*0320*/  LOP3.LUT R5, R5, 0xffffff80, RZ, 0xc0, !PT ;  /* 0xffffff8005057812 */ /* 0x000fe200078ec0ff */
[----:B------:R-:W-:Y:S01]  /*0330*/  NOP ;  /* 0x0000000000007918 */ /* 0x000fe20000000000 */
[----:B------:R-:W2:Y:S01]  /*0340*/  LDC R12, c[0x0][0x144] ;  /* 0x00005100ff0c7b82 */ /* 0x000ea20000000800 */
[----:B------:R-:W-:Y:S01]  /*0350*/  NOP ;  /* 0x0000000000007918 */ /* 0x000fe20000000000 */
[----:B------:R-:W-:Y:S01]  /*0360*/  ISETP.GE.U32.AND P6, PT, R16, 0x2, PT ;  /* 0x000000021000780c */ /* 0x000fe20003fc6070 */
[----:B------:R-:W-:Y:S01]  /*0370*/  IMAD.IADD R5, R0, 0x1, -R5 ;  /* 0x0000000100057824 */ /* 0x000fe200078e0a05 */
[----:B------:R-:W-:-:S04]  /*0380*/  ISETP.NE.AND P3, PT, R4, RZ, PT ;  /* 0x000000ff0400720c */ /* 0x000fc80003f65270 */
[----:B------:R-:W-:Y:S01]  /*0390*/  SHF.R.S32.HI R6, RZ, 0x1f, R5 ;  /* 0x0000001fff067819 */ /* 0x000fe20000011405 */
[----:B------:R-:W3:Y:S03]  /*03a0*/  LDC R14, c[0x0][0x140] ;  /* 0x00005000ff0e7b82 */ /* 0x000ee60000000800 */
[----:B------:R-:W-:Y:S02]  /*03b0*/  LEA.HI R6, R6, R5, RZ, 0x3 ;  /* 0x0000000506067211 */ /* 0x000fe400078f18ff */
[----:B-----5:R-:W-:Y:S02]  /*03c0*/  ISETP.NE.OR P0, PT, R2, RZ, !P0 ;  /* 0x000000ff0200720c */ /* 0x020fe40004705670 */
[--C-:B------:R-:W-:Y:S02]  /*03d0*/  SHF.R.S32.HI R2, RZ, 0x3, R6.reuse ;  /* 0x00000003ff027819 */ /* 0x100fe40000011406 */
[----:B------:R-:W-:-:S02]  /*03e0*/  SHF.R.S32.HI R11, RZ, 0x1f, R6 ;  /* 0x0000001fff0b7819 */ /* 0x000fc40000011406 */
[----:B------:R-:W-:Y:S02]  /*03f0*/  SHF.R.S32.HI R6, RZ, 0x1f, R3 ;  /* 0x0000001fff067819 */ /* 0x000fe40000011403 */
[----:B0-----:R-:W-:Y:S02]  /*0400*/  I2FP.F32.U32 R10, UR8 ;  /* 0x00000008000a7c45 */ /* 0x001fe40008201000 */
[----:B------:R-:W-:Y:S02]  /*0410*/  LEA.HI R11, R11, R2, RZ, 0x2 ;  /* 0x000000020b0b7211 */ /* 0x000fe400078f10ff */
[----:B------:R-:W-:Y:S01]  /*0420*/  LEA.HI R6, R6, R3, RZ, 0x2 ;  /* 0x0000000306067211 */ /* 0x000fe200078f10ff */
[----:B------:R-:W-:Y:S01]  /*0430*/  FMUL R10, R10, UR4 ;  /* 0x000000040a0a7c20 */ /* 0x000fe20008400000 */
[----:B------:R-:W-:Y:S01]  /*0440*/  LOP3.LUT R11, R11, 0xfffffffc, RZ, 0xc0, !PT ;  /* 0xfffffffc0b0b7812 */ /* 0x000fe200078ec0ff */
[----:B------:R-:W-:Y:S01]  /*0450*/  VOTEU.ALL UP0, P0 ;  /* 0x00000000003f7886 */ /* 0x000fe20000000000 */
[----:B------:R-:W-:Y:S01]  /*0460*/  LOP3.LUT R6, R6, 0x3ffffffc, RZ, 0xc0, !PT ;  /* 0x3ffffffc06067812 */ /* 0x000fe200078ec0ff */
[----:B------:R-:W-:Y:S01]  /*0470*/  ULDC UR4, c[0x0][0x154] ;  /* 0x0000550000047ab9 */ /* 0x000fe20000000800 */
[----:B-1----:R-:W-:Y:S01]  /*0480*/  I2FP.F32.U32 R13, R8 ;  /* 0x00000008000d7245 */ /* 0x002fe20000201000 */
[----:B------:R-:W0:Y:S01]  /*0490*/  F2I.U32.TRUNC.NTZ R10, R10 ;  /* 0x0000000a000a7305 */ /* 0x000e22000020f000 */
[----:B------:R-:W-:Y:S01]  /*04a0*/  IMAD.IADD R11, R2, 0x1, -R11 ;  /* 0x00000001020b7824 */ /* 0x000fe200078e0a0b */
[----:B------:R-:W1:Y:S01]  /*04b0*/  @!UP0 S2UR UR7, SR_CgaCtaId ;  /* 0x00000000000789c3 */ /* 0x000e620000008800 */
[----:B------:R-:W-:-:S02]  /*04c0*/  IMAD.IADD R6, R3, 0x1, -R6 ;  /* 0x0000000103067824 */ /* 0x000fc400078e0a06 */
[----:B------:R-:W-:Y:S01]  /*04d0*/  FMUL R13, R13, UR4 ;  /* 0x000000040d0d7c20 */ /* 0x000fe20008400000 */
[----:B------:R-:W-:Y:S01]  /*04e0*/  UMOV UR4, 0x20 ;  /* 0x0000002000047882 */ /* 0x000fe20000000000 */
[----:B------:R-:W-:Y:S01]  /*04f0*/  @!UP0 UMOV UR6, 0x400 ;  /* 0x0000040000068882 */ /* 0x000fe20000000000 */
[----:B------:R-:W-:Y:S01]  /*0500*/  IMAD R6, R6, 0x4, R11 ;  /* 0x0000000406067824 */ /* 0x000fe200078e020b */
[----:B------:R-:W-:-:S04]  /*0510*/  @!UP0 UIADD3 UR4, -UR4, 0x100000, URZ ;  /* 0x0010000004048890 */ /* 0x000fc8000fffe13f */
[----:B------:R-:W-:Y:S02]  /*0520*/  @!UP0 USHF.L.U32 UR5, UR4, 0xb, URZ ;  /* 0x0000000b04058899 */ /* 0x000fe4000800063f */
[----:B------:R-:W-:Y:S01]  /*0530*/  @!UP0 USHF.L.U32 UR4, UR4, 0x1, URZ ;  /* 0x0000000104048899 */ /* 0x000fe2000800063f */
[----:B---3--:R-:W-:Y:S01]  /*0540*/  ISETP.EQ.U32.AND P2, PT, R14, 0x1, PT ;  /* 0x000000010e00780c */ /* 0x008fe20003f42070 */
[----:B------:R-:W3:Y:S01]  /*0550*/  LDC R11, c[0x0][0x148] ;  /* 0x00005200ff0b7b82 */ /* 0x000ee20000000800 */
[----:B------:R-:W5:Y:S01]  /*0560*/  F2I.U32.TRUNC.NTZ R13, R13 ;  /* 0x0000000d000d7305 */ /* 0x000f62000020f000 */
[----:B------:R-:W-:Y:S01]  /*0570*/  LEA.HI R2, R6, R6, RZ, 0x1 ;  /* 0x0000000606027211 */ /* 0x000fe200078f08ff */
[----:B------:R-:W-:Y:S01]  /*0580*/  VOTEU.ALL UP1, P0 ;  /* 0x00000000003f7886 */ /* 0x000fe20000020000 */
[----:B0-----:R-:W-:Y:S02]  /*0590*/  IMAD.MOV R15, RZ, RZ, -R10 ;  /* 0x000000ffff0f7224 */ /* 0x001fe400078e0a0a */
[----:B------:R-:W-:-:S02]  /*05a0*/  LOP3.LUT R3, R2, 0xfffffffe, RZ, 0xc0, !PT ;  /* 0xfffffffe02037812 */ /* 0x000fc400078ec0ff */
[----:B------:R-:W-:Y:S01]  /*05b0*/  SHF.R.S32.HI R2, RZ, 0x1f, R7 ;  /* 0x0000001fff027819 */ /* 0x000fe20000011407 */
[----:B--2---:R-:W-:Y:S02]  /*05c0*/  IMAD R10, R12, R15, UR8 ;  /* 0x000000080c0a7e24 */ /* 0x004fe4000f8e020f */
[----:B------:R-:W-:Y:S01]  /*05d0*/  IMAD.IADD R3, R6, 0x1, -R3 ;  /* 0x0000000106037824 */ /* 0x000fe200078e0a03 */
[----:B------:R-:W-:-:S04]  /*05e0*/  LEA.HI R2, R2, R7, RZ, 0x2 ;  /* 0x0000000702027211 */ /* 0x000fc800078f10ff */
[----:B------:R-:W-:Y:S01]  /*05f0*/  ISETP.NE.AND P4, PT, R3, R10, PT ;  /* 0x0000000a0300720c */ /* 0x000fe20003f85270 */
[----:B------:R-:W-:Y:S01]  /*0600*/  IMAD.SHL.U32 R3, R6, 0x4, RZ ;  /* 0x0000000406037824 */ /* 0x000fe200078e00ff */
[----:B------:R-:W-:Y:S01]  /*0610*/  LOP3.LUT R2, R2, 0xfffffffc, RZ, 0xc0, !PT ;  /* 0xfffffffc02027812 */ /* 0x000fe200078ec0ff */
[----:B-----5:R-:W-:Y:S01]  /*0620*/  IMAD.MOV R20, RZ, RZ, -R13 ;  /* 0x000000ffff147224 */ /* 0x020fe200078e0a0d */
[----:B-1----:R-:W-:Y:S02]  /*0630*/  @!UP0 ULEA UR6, UR7, UR6, 0x18 ;  /* 0x0000000607068291 */ /* 0x002fe4000f8ec03f */
[----:B------:R-:W-:Y:S01]  /*0640*/  LOP3.LUT R3, R6, 0xc, R3, 0x78, !PT ;  /* 0x0000000c06037812 */ /* 0x000fe200078e7803 */
[----:B------:R-:W-:Y:S01]  /*0650*/  IMAD.IADD R7, R7, 0x1, -R2 ;  /* 0x0000000107077824 */ /* 0x000fe200078e0a02 */
[----:B------:R-:W-:Y:S01]  /*0660*/  VOTEU.ALL UP0, P0 ;  /* 0x00000000003f7886 */ /* 0x000fe20000000000 */
[----:B---3--:R-:W-:Y:S01]  /*0670*/  IMAD R13, R11, R20, R8 ;  /* 0x000000140b0d7224 */ /* 0x008fe200078e0208 */
[----:B------:R-:W-:Y:S01]  /*0680*/  LOP3.LUT P0, RZ, R5, 0x7, RZ, 0xc0, !PT ;  /* 0x0000000705ff7812 */ /* 0x000fe2000780c0ff */
[----:B------:R-:W-:Y:S01]  /*0690*/  IMAD.MOV.U32 R6, RZ, RZ, 0x1 ;  /* 0x00000001ff067424 */ /* 0x000fe200078e00ff */
[----:B------:R-:W-:-:S02]  /*06a0*/  ISETP.NE.AND P1, PT, R7, 0x3, PT ;  /* 0x000000030700780c */ /* 0x000fc40003f25270 */
[----:B------:R-:W-:Y:S02]  /*06b0*/  @P4 LEA.HI R2, R3, R3, RZ, 0x1 ;  /* 0x0000000303024211 */ /* 0x000fe400078f08ff */
[----:B------:R-:W-:Y:S01]  /*06c0*/  ISETP.EQ.OR P1, PT, R7, RZ, !P1 ;  /* 0x000000ff0700720c */ /* 0x000fe20004f22670 */
[----:B------:R-:W0:Y:S02]  /*06d0*/  FENCE.VIEW.ASYNC.S ;  /* 0x00000000000073c6 */ /* 0x000e240000000000 */
[----:B0-----:R0:W1:Y:S01]  /*06e0*/  @!UP0 SYNCS.EXCH.64 URZ, [UR6+0x40], UR4 ;  /* 0x00004004063f85b2 */ /* 0x0010620008000100 */
[----:B------:R-:W-:Y:S02]  /*06f0*/  @P4 SHF.R.S32.HI R2, RZ, 0x1, R2 ;  /* 0x00000001ff024819 */ /* 0x000fe40000011402 */
[----:B------:R-:W-:Y:S02]  /*0700*/  ISETP.LT.U32.AND P0, PT, R3, 0x2, !P0 ;  /* 0x000000020300780c */ /* 0x000fe40004701070 */
[----:B------:R-:W-:-:S02]  /*0710*/  @P4 ISETP.NE.AND P5, PT, R2, R13, PT ;  /* 0x0000000d0200420c */ /* 0x000fc40003fa5270 */
[----:B------:R-:W-:Y:S02]  /*0720*/  ISETP.EQ.AND P1, PT, R4, RZ, P1 ;  /* 0x000000ff0400720c */ /* 0x000fe40000f22270 */
[----:B------:R-:W-:Y:S02]  /*0730*/  SEL R5, RZ, 0x1, !P0 ;  /* 0x00000001ff057807 */ /* 0x000fe40004000000 */
[----:B------:R-:W-:Y:S02]  /*0740*/  @P4 SEL R6, RZ, 0x1, P5 ;  /* 0x00000001ff064807 */ /* 0x000fe40002800000 */
[----:B------:R-:W-:Y:S02]  /*0750*/  SEL R2, RZ, 0x1, !P1 ;  /* 0x00000001ff027807 */ /* 0x000fe40004800000 */
[----:B------:R-:W-:Y:S01]  /*0760*/  LOP3.LUT R6, R6, R5, RZ, 0xc0, !PT ;  /* 0x0000000506067212 */ /* 0x000fe200078ec0ff */
[----:B------:R0:W2:Y:S01]  /*0770*/  @!UP1 SYNCS.EXCH.64 URZ, [UR6+0x48], UR4 ;  /* 0x00004804063f95b2 */ /* 0x0000a20008000100 */
[----:B------:R-:W-:Y:S01]  /*0780*/  SEL R2, R2, 0x2, P6 ;  /* 0x0000000202027807 */ /* 0x000fe20003000000 */
[----:B------:R-:W-:Y:S01]  /*0790*/  NOP ;  /* 0x0000000000007918 */ /* 0x000fe20000000000 */
[----:B------:R-:W-:Y:S05]  /*07a0*/  @!P2 BRA `(.L_x_3) ;  /* 0x000000000008a947 */ /* 0x000fea0003800000 */
[----:B-12-4-:R-:W-:Y:S01]  /*07b0*/  UCGABAR_ARV ;  /* 0x00000000000079c7 */ /* 0x016fe20008000000 */
[----:B------:R-:W-:Y:S05]  /*07c0*/  BRA `(.L_x_4) ;  /* 0x0000000000047947 */ /* 0x000fea0003800000 */
.L_x_3:
[----:B-12-4-:R-:W-:Y:S01]  /*07d0*/  NOP ;  /* 0x0000000000007918 */ /* 0x016fe20000000000 */
.L_x_4:
[----:B------:R-:W1:Y:S01]  /*07e0*/  LDC R4, c[0x0][0x65c] ;  /* 0x00019700ff047b82 */ /* 0x000e620000000800 */
[----:B------:R-:W-:Y:S01]  /*07f0*/  IMAD.MOV.U32 R5, RZ, RZ, RZ ;  /* 0x000000ffff057224 */ /* 0x000fe200078e00ff */
[----:B-1----:R-:W-:Y:S01]  /*0800*/  ISETP.NE.AND P4, PT, R4, 0x1, PT ;  /* 0x000000010400780c */ /* 0x002fe20003f85270 */
[----:B------:R-:W-:-:S12]  /*0810*/  IMAD.U32 R4, RZ, RZ, UR8 ;  /* 0x00000008ff047e24 */ /* 0x000fd8000f8e00ff */
[----:B------:R-:W1:Y:S01]  /*0820*/  @P4 LDC R15, c[0x0][0x10] ;  /* 0x00000400ff0f4b82 */ /* 0x000e620000000800 */
[----:B------:R-:W-:Y:S02]  /*0830*/  @P4 IMAD.MOV.U32 R9, RZ, RZ, RZ ;  /* 0x000000ffff094224 */ /* 0x000fe400078e00ff */
[----:B------:R-:W-:-:S05]  /*0840*/  @P4 IMAD.MOV.U32 R17, RZ, RZ, RZ ;  /* 0x000000ffff114224 */ /* 0x000fca00078e00ff */
[----:B------:R-:W2:Y:S01]  /*0850*/  @!P4 LDC R13, c[0x0][0xc] ;  /* 0x00000300ff0dcb82 */ /* 0x000ea20000000800 */
[----:B-1----:R-:W-:-:S04]  /*0860*/  @P4 IMAD.WIDE.U32 R14, R15, UR8, R8 ;  /* 0x000000080f0e4c25 */ /* 0x002fc8000f8e0008 */
[----:B--2---:R-:W-:-:S04]  /*0870*/  @!P4 IMAD.WIDE.U32 R12, R8, R13, R4 ;  /* 0x0000000d080cc225 */ /* 0x004fc800078e0004 */
[----:B------:R-:W-:Y:S02]  /*0880*/  @P4 IMAD.MOV.U32 R4, RZ, RZ, R14 ;  /* 0x000000ffff044224 */ /* 0x000fe400078e000e */
[----:B------:R-:W-:Y:S02]  /*0890*/  @P4 IMAD.IADD R5, R15, 0x1, R17 ;  /* 0x000000010f054824 */ /* 0x000fe400078e0211 */
[----:B------:R-:W-:Y:S02]  /*08a0*/  @!P4 IMAD.MOV.U32 R4, RZ, RZ, R12 ;  /* 0x000000ffff04c224 */ /* 0x000fe400078e000c */
[----:B------:R-:W-:Y:S01]  /*08b0*/  @!P4 IMAD.MOV.U32 R5, RZ, RZ, R13 ;  /* 0x000000ffff05c224 */ /* 0x000fe200078e000d */
[----:B------:R-:W-:Y:S06]  /*08c0*/  @!P2 BRA `(.L_x_5) ;  /* 0x00000000000ca947 */ /* 0x000fec0003800000 */
[----:B------:R-:W-:Y:S01]  /*08d0*/  UCGABAR_WAIT ;  /* 0x0000000000007dc7 */ /* 0x000fe20008000000 */
[----:B------:R-:W-:Y:S01]  /*08e0*/  CCTL.IVALL ;  /* 0x00000000ff00798f */ /* 0x000fe20002000000 */
[----:B------:R-:W-:Y:S05]  /*08f0*/  BRA `(.L_x_6) ;  /* 0x0000000000047947 */ /* 0x000fea0003800000 */
.L_x_5:
[----:B------:R-:W-:Y:S06]  /*0900*/  BAR.SYNC.DEFER_BLOCKING 0x0 ;  /* 0x0000000000007b1d */ /* 0x000fec0000010000 */
.L_x_6:
[----:B------:R-:W-:Y:S05]  /*0910*/  @!P3 BRA `(.L_x_7) ;  /* 0x0000004800ccb947 */ /* 0x000fea0003800000 */
[----:B------:R-:W-:-:S13]  /*0920*/  ISETP.GT.U32.AND P0, PT, R16, 0x1, PT ;  /* 0x000000011000780c */ /* 0x000fda0003f04070 */
[----:B0-----:R-:W-:Y:S05]  /*0930*/  @P0 EXIT ;  /* 0x000000000000094d */ /* 0x001fea0003800000 */
[----:B------:R-:W-:Y:S01]  /*0940*/  ULDC.64 UR4, c[0x0][0x650] ;  /* 0x0001940000047ab9 */ /* 0x000fe20000000a00 */
[----:B------:R-:W-:Y:S01]  /*0950*/  PRMT R14, RZ, 0x7610, R14 ;  /* 0x00007610ff0e7816 */ /* 0x000fe2000000000e */
[----:B------:R-:W-:Y:S01]  /*0960*/  IMAD.MOV.U32 R71, RZ, RZ, -0x1 ;  /* 0xffffffffff477424 */ /* 0x000fe200078e00ff */
[----:B------:R-:W-:Y:S01]  /*0970*/  ISETP.GE.U32.AND P0, PT, R4, UR4, PT ;  /* 0x0000000404007c0c */ /* 0x000fe2000bf06070 */
[----:B------:R-:W-:Y:S02]  /*0980*/  IMAD.MOV.U32 R15, RZ, RZ, -0x1 ;  /* 0xffffffffff0f7424 */ /* 0x000fe400078e00ff */
[----:B------:R-:W-:Y:S01]  /*0990*/  IMAD.MOV.U32 R73, RZ, RZ, -0x1 ;  /* 0xffffffffff497424 */ /* 0x000fe200078e00ff */
[----:B------:R-:W-:-:S13]  /*09a0*/  ISETP.GE.U32.AND.EX P0, PT, R5, UR5, PT, P0 ;  /* 0x0000000505007c0c */ /* 0x000fda000bf06100 */
[----:B------:R-:W-:Y:S05]  /*09b0*/  @P0 BRA `(.L_x_8) ;  /* 0x0000000400240947 */ /* 0x000fea0003800000 */
[----:B------:R-:W0:Y:S01]  /*09c0*/  LDC.64 R22, c[0x0][0x628] ;  /* 0x00018a00ff167b82 */ /* 0x000e220000000a00 */
[----:B------:R-:W-:Y:S02]  /*09d0*/  IMAD.MOV.U32 R12, RZ, RZ, R4 ;  /* 0x000000ffff0c7224 */ /* 0x000fe400078e0004 */
[----:B------:R-:W-:-:S05]  /*09e0*/  IMAD.MOV.U32 R13, RZ, RZ, R5 ;  /* 0x000000ffff0d7224 */ /* 0x000fca00078e0005 */
[----:B------:R-:W1:Y:S08]  /*09f0*/  LDC R18, c[0x0][0x630] ;  /* 0x00018c00ff127b82 */ /* 0x000e700000000800 */
[----:B------:R-:W2:Y:S01]  /*0a00*/  LDC.64 R24, c[0x0][0x620] ;  /* 0x00018800ff187b82 */ /* 0x000ea20000000a00 */
[----:B0-----:R-:W-:-:S04]  /*0a10*/  ISETP.NE.U32.AND P0, PT, R22, RZ, PT ;  /* 0x000000ff1600720c */ /* 0x001fc80003f05070 */
[----:B------:R-:W-:-:S13]  /*0a20*/  ISETP.NE.AND.EX P0, PT, R23, RZ, PT, P0 ;  /* 0x000000ff1700720c */ /* 0x000fda0003f05300 */
[----:B-12---:R-:W-:Y:S05]  /*0a30*/  @!P0 BRA `(.L_x_9) ;  /* 0x0000000000288947 */ /* 0x006fea0003800000 */
[----:B------:R-:W0:Y:S02]  /*0a40*/  LDC R7, c[0x0][0x634] ;  /* 0x00018d00ff077b82 */ /* 0x000e240000000800 */
[----:B0-----:R-:W-:-:S05]  /*0a50*/  IADD3 R7, P0, R4, R7, RZ ;  /* 0x0000000704077210 */ /* 0x001fca0007f1e0ff */
[----:B------:R-:W-:-:S04]  /*0a60*/  IMAD.X R19, RZ, RZ, R5, P0 ;  /* 0x000000ffff137224 */ /* 0x000fc800000e0605 */
[----:B------:R-:W-:-:S04]  /*0a70*/  IMAD.WIDE.U32 R12, R19, R22, RZ ;  /* 0x00000016130c7225 */ /* 0x000fc800078e00ff */
[----:B------:R-:W-:-:S04]  /*0a80*/  IMAD.WIDE.U32 R14, P0, R7, R23, R12 ;  /* 0x00000017070e7225 */ /* 0x000fc8000780000c */
[----:B------:R-:W-:-:S04]  /*0a90*/  IMAD.WIDE.U32 R12, R7, R22, RZ ;  /* 0x00000016070c7225 */ /* 0x000fc800078e00ff */
[----:B------:R-:W-:Y:S01]  /*0aa0*/  IMAD.X R17, RZ, RZ, RZ, P0 ;  /* 0x000000ffff117224 */ /* 0x000fe200000e06ff */
[----:B------:R-:W-:Y:S01]  /*0ab0*/  IADD3 RZ, P0, R13, R14, RZ ;  /* 0x0000000e0dff7210 */ /* 0x000fe20007f1e0ff */
[----:B------:R-:W-:-:S04]  /*0ac0*/  IMAD.MOV.U32 R16, RZ, RZ, R15 ;  /* 0x000000ffff107224 */ /* 0x000fc800078e000f */
[----:B------:R-:W-:-:S08]  /*0ad0*/  IMAD.WIDE.U32.X R12, R19, R23, R16, P0 ;  /* 0x00000017130c7225 */ /* 0x000fd000000e0410 */
.L_x_9:
[----:B------:R-:W0:Y:S01]  /*0ae0*/  LDC.64 R28, c[0x0][0x640] ;  /* 0x00019000ff1c7b82 */ /* 0x000e220000000a00 */
[--C-:B------:R-:W-:Y:S01]  /*0af0*/  SHF.R.U64 R73, R12, R18, R13.reuse ;  /* 0x000000120c497219 */ /* 0x100fe2000000120d */
[----:B------:R-:W-:Y:S01]  /*0b00*/  IMAD R27, R11, R20, R8 ;  /* 0x000000140b1b7224 */ /* 0x000fe200078e0208 */
[----:B------:R-:W-:Y:S01]  /*0b10*/  SHF.R.U32.HI R7, RZ, R18, R13 ;  /* 0x00000012ff077219 */ /* 0x000fe2000001160d */
[----:B------:R-:W-:Y:S01]  /*0b20*/  IMAD.MOV.U32 R23, RZ, RZ, 0x1 ;  /* 0x00000001ff177424 */ /* 0x000fe200078e00ff */
[----:B------:R-:W-:-:S03]  /*0b30*/  IADD3 R9, P0, RZ, -R73, RZ ;  /* 0x80000049ff097210 */ /* 0x000fc60007f1e0ff */
[----:B------:R-:W1:Y:S02]  /*0b40*/  LDC R22, c[0x0][0x618] ;  /* 0x00018600ff167b82 */ /* 0x000e640000000800 */
[----:B------:R-:W-:Y:S02]  /*0b50*/  IMAD.X R7, RZ, RZ, ~R7, P0 ;  /* 0x000000ffff077224 */ /* 0x000fe400000e0e07 */
[----:B------:R-:W-:-:S04]  /*0b60*/  IMAD.WIDE.U32 R12, R9, R24, R4 ;  /* 0x00000018090c7225 */ /* 0x000fc800078e0004 */
[----:B------:R-:W2:Y:S01]  /*0b70*/  LDC R18, c[0x0][0x608] ;  /* 0x00018200ff127b82 */ /* 0x000ea20000000800 */
[----:B------:R-:W-:Y:S02]  /*0b80*/  IMAD R14, R7, R24, RZ ;  /* 0x00000018070e7224 */ /* 0x000fe400078e02ff */
[----:B------:R-:W-:Y:S02]  /*0b90*/  IMAD.MOV.U32 R7, RZ, RZ, -0x1 ;  /* 0xffffffffff077424 */ /* 0x000fe400078e00ff */
[----:B------:R-:W-:-:S03]  /*0ba0*/  IMAD R9, R9, R25, R14 ;  /* 0x0000001909097224 */ /* 0x000fc600078e020e */
[----:B------:R-:W3:Y:S01]  /*0bb0*/  LDC R26, c[0x0][0x658] ;  /* 0x00019600ff1a7b82 */ /* 0x000ee20000000800 */
[----:B------:R-:W-:Y:S01]  /*0bc0*/  IMAD.IADD R9, R13, 0x1, R9 ;  /* 0x000000010d097824 */ /* 0x000fe200078e0209 */
[----:B0-----:R-:W-:-:S04]  /*0bd0*/  ISETP.NE.U32.AND P0, PT, R28, RZ, PT ;  /* 0x000000ff1c00720c */ /* 0x001fc80003f05070 */
[----:B------:R-:W-:Y:S02]  /*0be0*/  ISETP.NE.AND.EX P0, PT, R29, RZ, PT, P0 ;  /* 0x000000ff1d00720c */ /* 0x000fe40003f05300 */
[----:B------:R-:W0:Y:S01]  /*0bf0*/  LDC R24, c[0x0][0x600] ;  /* 0x00018000ff187b82 */ /* 0x000e220000000800 */
[-CC-:B-1----:R-:W-:Y:S02]  /*0c00*/  SHF.R.U64 R16, R12, R22.reuse, R9.reuse ;  /* 0x000000160c107219 */ /* 0x182fe40000001209 */
[----:B------:R-:W-:-:S05]  /*0c10*/  SHF.R.U32.HI R9, RZ, R22, R9 ;  /* 0x00000016ff097219 */ /* 0x000fca0000011609 */
[----:B------:R-:W1:Y:S01]  /*0c20*/  LDC R19, c[0x0][0x648] ;  /* 0x00019200ff137b82 */ /* 0x000e620000000800 */
[-CC-:B--2---:R-:W-:Y:S02]  /*0c30*/  SHF.R.U64 R22, R16, R18.reuse, R9.reuse ;  /* 0x0000001210167219 */ /* 0x184fe40000001209 */
[----:B------:R-:W-:-:S05]  /*0c40*/  SHF.R.U32.HI R9, RZ, R18, R9 ;  /* 0x00000012ff097219 */ /* 0x000fca0000011609 */
[----:B------:R-:W2:Y:S01]  /*0c50*/  LDC R21, c[0x0][0x638] ;  /* 0x00018e00ff157b82 */ /* 0x000ea20000000800 */
[-CC-:B---3--:R-:W-:Y:S02]  /*0c60*/  SHF.R.U64 R18, R22, R26.reuse, R9.reuse ;  /* 0x0000001a16127219 */ /* 0x188fe40000001209 */
[-C--:B------:R-:W-:Y:S02]  /*0c70*/  SHF.L.U32 R7, R7, R26.reuse, RZ ;  /* 0x0000001a07077219 */ /* 0x080fe400000006ff */
[----:B------:R-:W-:Y:S01]  /*0c80*/  SHF.R.U32.HI R9, RZ, R26, R9 ;  /* 0x0000001aff097219 */ /* 0x000fe20000011609 */
[----:B------:R-:W-:Y:S01]  /*0c90*/  IMAD.MOV.U32 R8, RZ, RZ, R18 ;  /* 0x000000ffff087224 */ /* 0x000fe200078e0012 */
[----:B------:R-:W-:Y:S01]  /*0ca0*/  LOP3.LUT R11, RZ, R7, RZ, 0x33, !PT ;  /* 0x00000007ff0b7212 */ /* 0x000fe200078e33ff */
[----:B------:R-:W3:Y:S01]  /*0cb0*/  LDC R25, c[0x0][0x610] ;  /* 0x00018400ff197b82 */ /* 0x000ee20000000800 */
[----:B------:R-:W-:Y:S05]  /*0cc0*/  @!P0 BRA `(.L_x_10) ;  /* 0x0000000000288947 */ /* 0x000fea0003800000 */
[----:B------:R-:W4:Y:S02]  /*0cd0*/  LDC R7, c[0x0][0x64c] ;  /* 0x00019300ff077b82 */ /* 0x000f240000000800 */
[----:B----4-:R-:W-:-:S05]  /*0ce0*/  IADD3 R7, P0, R18, R7, RZ ;  /* 0x0000000712077210 */ /* 0x010fca0007f1e0ff */
        /* <DEDUP_REMOVED lines=8> */
.L_x_10:
[----:B-1----:R-:W-:Y:S01]  /*0d70*/  SHF.R.U64 R9, R8, R19, R9 ;  /* 0x0000001308097219 */ /* 0x002fe20000001209 */
[----:B------:R-:W-:Y:S01]  /*0d80*/  IMAD.MOV.U32 R14, RZ, RZ, 0x1 ;  /* 0x00000001ff0e7424 */ /* 0x000fe200078e00ff */
[----:B------:R-:W-:Y:S01]  /*0d90*/  LOP3.LUT R8, R22, R11, RZ, 0xc0, !PT ;  /* 0x0000000b16087212 */ /* 0x000fe200078ec0ff */
[----:B0-----:R-:W-:Y:S01]  /*0da0*/  VIADD R11, R24, 0xffffffff ;  /* 0xffffffff180b7836 */ /* 0x001fe20000000000 */
[----:B------:R-:W-:Y:S01]  /*0db0*/  SHF.L.U32 R7, R23, R26, RZ ;  /* 0x0000001a17077219 */ /* 0x000fe200000006ff */
[----:B------:R-:W-:Y:S01]  /*0dc0*/  IMAD.MOV R12, RZ, RZ, -R9 ;  /* 0x000000ffff0c7224 */ /* 0x000fe200078e0a09 */
[----:B------:R-:W-:Y:S02]  /*0dd0*/  SEL R10, R10, R27, !P4 ;  /* 0x0000001b0a0a7207 */ /* 0x000fe40006000000 */
[----:B------:R-:W-:Y:S01]  /*0de0*/  LOP3.LUT R11, R16, R11, RZ, 0xc0, !PT ;  /* 0x0000000b100b7212 */ /* 0x000fe200078ec0ff */
[----:B------:R-:W-:Y:S02]  /*0df0*/  IMAD R9, R7, R9, R8 ;  /* 0x0000000907097224 */ /* 0x000fe400078e0208 */
[----:B--2---:R-:W-:-:S02]  /*0e00*/  IMAD R7, R12, R21, R18 ;  /* 0x000000150c077224 */ /* 0x004fc400078e0212 */
[----:B---3--:R-:W-:Y:S02]  /*0e10*/  IMAD R10, R9, R25, R10 ;  /* 0x00000019090a7224 */ /* 0x008fe400078e020a */
[----:B------:R-:W-:-:S05]  /*0e20*/  IMAD R7, R7, R24, R11 ;  /* 0x0000001807077224 */ /* 0x000fca00078e020b */
[----:B------:R-:W-:Y:S02]  /*0e30*/  SEL R15, R7, R10, !P4 ;  /* 0x0000000a070f7207 */ /* 0x000fe40006000000 */
[----:B------:R-:W-:-:S07]  /*0e40*/  SEL R71, R10, R7, !P4 ;  /* 0x000000070a477207 */ /* 0x000fce0006000000 */
.L_x_8:
[----:B------:R-:W-:-:S08]  /*0e50*/  NOP ;  /* 0x0000000000007918 */ /* 0x000fd00000000000 */
[----:B------:R-:W0:Y:S02]  /*0e60*/  USETMAXREG.TRY_ALLOC.CTAPOOL UP0, 0xe8 ;  /* 0x000000e8000079c8 */ /* 0x000e240008000600 */
[----:B0-----:R-:W-:-:S13]  /*0e70*/  PLOP3.LUT P0, PT, PT, PT, UP0, 0x80, 0x0 ;  /* 0x000000000000781c */ /* 0x001fda0003f0f008 */
[----:B------:R-:W-:Y:S05]  /*0e80*/  @!P0 BRA `(.L_x_8) ;  /* 0xfffffffc00f08947 */ /* 0x000fea000383ffff */
[----:B------:R-:W-:Y:S01]  /*0e90*/  ULDC.64 UR4, c[0x0][0x598] ;  /* 0x0001660000047ab9 */ /* 0x000fe20000000a00 */
[----:B------:R-:W-:Y:S01]  /*0ea0*/  ULDC.64 UR18, c[0x0][0x208] ;  /* 0x0000820000127ab9 */ /* 0x000fe20000000a00 */
[----:B------:R-:W-:-:S04]  /*0eb0*/  ISETP.NE.U32.AND P0, PT, RZ, UR4, PT ;  /* 0x00000004ff007c0c */ /* 0x000fc8000bf05070 */
[----:B------:R-:W-:-:S13]  /*0ec0*/  ISETP.NE.AND.EX P0, PT, RZ, UR5, PT, P0 ;  /* 0x00000005ff007c0c */ /* 0x000fda000bf05300 */
[----:B------:R-:W-:Y:S05]  /*0ed0*/  @!P0 BRA `(.L_x_11) ;  /* 0x00000000001c8947 */ /* 0x000fea0003800000 */
[----:B------:R-:W0:Y:S02]  /*0ee0*/  LDC.64 R8, c[0x0][0x598] ;  /* 0x00016600ff087b82 */ /* 0x000e240000000a00 */
[----:B0-----:R-:W2:Y:S02]  /*0ef0*/  LDG.E.64 R8, desc[UR18][R8.64] ;  /* 0x0000001208087981 */ /* 0x001ea4000c1e1b00 */
[----:B--2---:R-:W-:-:S04]  /*0f00*/  ISETP.NE.U32.AND P0, PT, R8, RZ, PT ;  /* 0x000000ff0800720c */ /* 0x004fc80003f05070 */
[----:B------:R-:W-:-:S13]  /*0f10*/  ISETP.NE.AND.EX P0, PT, R9, RZ, PT, P0 ;  /* 0x000000ff0900720c */ /* 0x000fda0003f05300 */
[----:B------:R-:W-:Y:S05]  /*0f20*/  @!P0 BRA `(.L_x_11) ;  /* 0x0000000000088947 */ /* 0x000fea0003800000 */
[----:B------:R0:W5:Y:S01]  /*0f30*/  LD.E R7, desc[UR18][R8.64] ;  /* 0x0000001208077980 */ /* 0x000162000c101900 */
[----:B------:R-:W-:Y:S05]  /*0f40*/  BRA `(.L_x_12) ;  /* 0x0000000000207947 */ /* 0x000fea0003800000 */
.L_x_11:
[----:B------:R-:W-:Y:S02]  /*0f50*/  ULDC.64 UR4, c[0x0][0x588] ;  /* 0x0001620000047ab9 */ /* 0x000fe40000000a00 */
[----:B------:R-:W-:-:S04]  /*0f60*/  ISETP.NE.U32.AND P0, PT, RZ, UR4, PT ;  /* 0x00000004ff007c0c */ /* 0x000fc8000bf05070 */
[----:B------:R-:W-:-:S13]  /*0f70*/  ISETP.NE.AND.EX P0, PT, RZ, UR5, PT, P0 ;  /* 0x00000005ff007c0c */ /* 0x000fda000bf05300 */
[----:B------:R-:W-:Y:S05]  /*0f80*/  @!P0 BRA `(.L_x_13) ;  /* 0x00000000000c8947 */ /* 0x000fea0003800000 */
[----:B------:R-:W0:Y:S02]  /*0f90*/  LDC.64 R8, c[0x0][0x588] ;  /* 0x00016200ff087b82 */ /* 0x000e240000000a00 */
[----:B0-----:R1:W5:Y:S01]  /*0fa0*/  LDG.E R7, desc[UR18][R8.64] ;  /* 0x0000001208077981 */ /* 0x001362000c1e1900 */
[----:B------:R-:W-:Y:S05]  /*0fb0*/  BRA `(.L_x_12) ;  /* 0x0000000000047947 */ /* 0x000fea0003800000 */
.L_x_13:
[----:B------:R-:W2:Y:S02]  /*0fc0*/  LDC R7, c[0x0][0x580] ;  /* 0x00016000ff077b82 */ /* 0x000ea40000000800 */
.L_x_12:
[----:B------:R-:W-:Y:S02]  /*0fd0*/  ULDC.64 UR4, c[0x0][0x5a0] ;  /* 0x0001680000047ab9 */ /* 0x000fe40000000a00 */
[----:B------:R-:W-:-:S04]  /*0fe0*/  ISETP.NE.U32.AND P0, PT, RZ, UR4, PT ;  /* 0x00000004ff007c0c */ /* 0x000fc8000bf05070 */
[----:B------:R-:W-:-:S13]  /*0ff0*/  ISETP.NE.AND.EX P0, PT, RZ, UR5, PT, P0 ;  /* 0x00000005ff007c0c */ /* 0x000fda000bf05300 */
[----:B------:R-:W-:Y:S05]  /*1000*/  @!P0 BRA `(.L_x_14) ;  /* 0x00000000001c8947 */ /* 0x000fea0003800000 */
[----:B01----:R-:W0:Y:S02]  /*1010*/  LDC.64 R8, c[0x0][0x5a0] ;  /* 0x00016800ff087b82 */ /* 0x003e240000000a00 */
[----:B0-----:R-:W3:Y:S02]  /*1020*/  LDG.E.64 R8, desc[UR18][R8.64] ;  /* 0x0000001208087981 */ /* 0x001ee4000c1e1b00 */
[----:B---3--:R-:W-:-:S04]  /*1030*/  ISETP.NE.U32.AND P0, PT, R8, RZ, PT ;  /* 0x000000ff0800720c */ /* 0x008fc80003f05070 */
[----:B------:R-:W-:-:S13]  /*1040*/  ISETP.NE.AND.EX P0, PT, R9, RZ, PT, P0 ;  /* 0x000000ff0900720c */ /* 0x000fda0003f05300 */
[----:B------:R-:W-:Y:S05]  /*1050*/  @!P0 BRA `(.L_x_14) ;  /* 0x0000000000088947 */ /* 0x000fea0003800000 */
[----:B------:R0:W5:Y:S01]  /*1060*/  LD.E R12, desc[UR18][R8.64] ;  /* 0x00000012080c7980 */ /* 0x000162000c101900 */
[----:B------:R-:W-:Y:S05]  /*1070*/  BRA `(.L_x_15) ;  /* 0x0000000000207947 */ /* 0x000fea0003800000 */
.L_x_14:
[----:B------:R-:W-:Y:S02]  /*1080*/  ULDC.64 UR4, c[0x0][0x590] ;  /* 0x0001640000047ab9 */ /* 0x000fe40000000a00 */
[----:B------:R-:W-:-:S04]  /*1090*/  ISETP.NE.U32.AND P0, PT, RZ, UR4, PT ;  /* 0x00000004ff007c0c */ /* 0x000fc8000bf05070 */
[----:B------:R-:W-:-:S13]  /*10a0*/  ISETP.NE.AND.EX P0, PT, RZ, UR5, PT, P0 ;  /* 0x00000005ff007c0c */ /* 0x000fda000bf05300 */
[----:B------:R-:W-:Y:S05]  /*10b0*/  @!P0 BRA `(.L_x_16) ;  /* 0x00000000000c8947 */ /* 0x000fea0003800000 */
[----:B------:R-:W3:Y:S02]  /*10c0*/  LDC.64 R12, c[0x0][0x590] ;  /* 0x00016400ff0c7b82 */ /* 0x000ee40000000a00 */
[----:B---3--:R3:W5:Y:S01]  /*10d0*/  LDG.E R12, desc[UR18][R12.64] ;  /* 0x000000120c0c7981 */ /* 0x008762000c1e1900 */
[----:B------:R-:W-:Y:S05]  /*10e0*/  BRA `(.L_x_15) ;  /* 0x0000000000047947 */ /* 0x000fea0003800000 */
.L_x_16:
[----:B------:R-:W4:Y:S02]  /*10f0*/  LDC R12, c[0x0][0x584] ;  /* 0x00016100ff0c7b82 */ /* 0x000f240000000800 */
.L_x_15:
[----:B------:R-:W-:-:S13]  /*1100*/  LOP3.LUT P0, RZ, R14, 0xff, RZ, 0xc0, !PT ;  /* 0x000000ff0eff7812 */ /* 0x000fda000780c0ff */
[----:B------:R-:W-:Y:S05]  /*1110*/  @!P0 EXIT ;  /* 0x000000000000894d */ /* 0x000fea0003800000 */
[----:B------:R-:W-:Y:S01]  /*1120*/  ULDC UR4, c[0x0][0x28c] ;  /* 0x0000a30000047ab9 */ /* 0x000fe20000000800 */
[----:B------:R-:W-:Y:S01]  /*1130*/  LOP3.LUT R81, R2, 0x1, RZ, 0xfc, !PT ;  /* 0x0000000102517812 */ /* 0x000fe200078efcff */
[----:B------:R-:W-:-:S04]  /*1140*/  UIADD3 UR4, UR4, 0x1f, URZ ;  /* 0x0000001f04047890 */ /* 0x000fc8000fffe03f */
[----:B------:R-:W-:-:S04]  /*1150*/  USHF.R.S32.HI UR5, URZ, 0x1f, UR4 ;  /* 0x0000001f3f057899 */ /* 0x000fc80008011404 */
[----:B------:R-:W-:-:S03]  /*1160*/  ULEA.HI UR5, UR5, UR4, URZ, 0x5 ;  /* 0x0000000405057291 */ /* 0x000fc6000f8f283f */
[----:B------:R-:W-:Y:S01]  /*1170*/  UMOV UR4, URZ ;  /* 0x0000003f00047c82 */ /* 0x000fe20008000000 */
[----:B------:R-:W-:-:S03]  /*1180*/  USHF.R.S32.HI UR9, URZ, 0x5, UR5 ;  /* 0x000000053f097899 */ /* 0x000fc60008011405 */
[----:B------:R-:W-:-:S09]  /*1190*/  UMOV UR5, URZ ;  /* 0x0000003f00057c82 */ /* 0x000fd20008000000 */
.L_x_107:
[----:B01----:R-:W-:Y:S01]  /*11a0*/  LOP3.LUT R8, R0, 0x80, RZ, 0xc0, !PT ;  /* 0x0000008000087812 */ /* 0x003fe200078ec0ff */
[----:B------:R-:W0:Y:S01]  /*11b0*/  S2UR UR13, SR_CgaCtaId ;  /* 0x00000000000d79c3 */ /* 0x000e220000008800 */
[----:B------:R-:W-:Y:S01]  /*11c0*/  UMOV UR12, 0x400 ;  /* 0x00000400000c7882 */ /* 0x000fe20000000000 */
[----:B------:R-:W-:Y:S01]  /*11d0*/  UMOV UR6, URZ ;  /* 0x0000003f00067c82 */ /* 0x000fe20008000000 */
[----:B------:R-:W-:Y:S01]  /*11e0*/  SHF.R.U32.HI R8, RZ, 0x7, R8 ;  /* 0x00000007ff087819 */ /* 0x000fe20000011608 */
[----:B------:R-:W-:Y:S01]  /*11f0*/  UMOV UR7, URZ ;  /* 0x0000003f00077c82 */ /* 0x000fe20008000000 */
[----:B------:R-:W-:Y:S01]  /*1200*/  UMOV UR16, UR5 ;  /* 0x0000000500107c82 */ /* 0x000fe20008000000 */
[----:B------:R-:W-:Y:S01]  /*1210*/  CS2R R16, SRZ ;  /* 0x0000000000107805 */ /* 0x000fe2000001ff00 */
[----:B---3--:R-:W-:Y:S01]  /*1220*/  IMAD.MOV.U32 R13, RZ, RZ, RZ ;  /* 0x000000ffff0d7224 */ /* 0x008fe200078e00ff */
[----:B------:R-:W1:Y:S01]  /*1230*/  LDC R9, c[0x0][0x28c] ;  /* 0x0000a300ff097b82 */ /* 0x000e620000000800 */
[----:B------:R-:W3:Y:S01]  /*1240*/  SHFL.IDX PT, R8, R8, RZ, 0x1f ;  /* 0x00001fff08087589 */ /* 0x000ee200000e0000 */
[----:B------:R-:W-:-:S02]  /*1250*/  CS2R R18, SRZ ;  /* 0x0000000000127805 */ /* 0x000fc4000001ff00 */
[----:B------:R-:W-:Y:S02]  /*1260*/  CS2R R20, SRZ ;  /* 0x0000000000147805 */ /* 0x000fe4000001ff00 */
[----:B------:R-:W-:Y:S02]  /*1270*/  CS2R R22, SRZ ;  /* 0x0000000000167805 */ /* 0x000fe4000001ff00 */
[----:B------:R-:W-:Y:S02]  /*1280*/  CS2R R56, SRZ ;  /* 0x0000000000387805 */ /* 0x000fe4000001ff00 */
[----:B------:R-:W-:Y:S02]  /*1290*/  CS2R R58, SRZ ;  /* 0x00000000003a7805 */ /* 0x000fe4000001ff00 */
[----:B------:R-:W-:Y:S02]  /*12a0*/  CS2R R60, SRZ ;  /* 0x00000000003c7805 */ /* 0x000fe4000001ff00 */
[----:B------:R-:W-:-:S02]  /*12b0*/  CS2R R62, SRZ ;  /* 0x00000000003e7805 */ /* 0x000fc4000001ff00 */
[----:B------:R-:W-:Y:S02]  /*12c0*/  CS2R R64, SRZ ;  /* 0x0000000000407805 */ /* 0x000fe4000001ff00 */
[----:B------:R-:W-:Y:S02]  /*12d0*/  CS2R R66, SRZ ;  /* 0x0000000000427805 */ /* 0x000fe4000001ff00 */
[----:B------:R-:W-:Y:S01]  /*12e0*/  CS2R R68, SRZ ;  /* 0x0000000000447805 */ /* 0x000fe2000001ff00 */
[----:B------:R-:W-:Y:S01]  /*12f0*/  IMAD.MOV.U32 R70, RZ, RZ, RZ ;  /* 0x000000ffff467224 */ /* 0x000fe200078e00ff */
[----:B------:R-:W-:Y:S01]  /*1300*/  CS2R R74, SRZ ;  /* 0x00000000004a7805 */ /* 0x000fe2000001ff00 */
[----:B------:R-:W-:Y:S01]  /*1310*/  IMAD.MOV.U32 R72, RZ, RZ, RZ ;  /* 0x000000ffff487224 */ /* 0x000fe200078e00ff */
[----:B------:R-:W-:Y:S02]  /*1320*/  CS2R R76, SRZ ;  /* 0x00000000004c7805 */ /* 0x000fe4000001ff00 */
[----:B------:R-:W-:Y:S01]  /*1330*/  CS2R R78, SRZ ;  /* 0x00000000004e7805 */ /* 0x000fe2000001ff00 */
[----:B------:R-:W-:Y:S01]  /*1340*/  IMAD.MOV.U32 R80, RZ, RZ, RZ ;  /* 0x000000ffff507224 */ /* 0x000fe200078e00ff */
[----:B----4-:R-:W-:Y:S01]  /*1350*/  CS2R R24, SRZ ;  /* 0x0000000000187805 */ /* 0x010fe2000001ff00 */
[----:B------:R-:W-:Y:S01]  /*1360*/  IMAD.U32 R14, RZ, RZ, UR4 ;  /* 0x00000004ff0e7e24 */ /* 0x000fe2000f8e00ff */
[----:B------:R-:W-:-:S02]  /*1370*/  CS2R R26, SRZ ;  /* 0x00000000001a7805 */ /* 0x000fc4000001ff00 */
[----:B------:R-:W-:Y:S02]  /*1380*/  CS2R R28, SRZ ;  /* 0x00000000001c7805 */ /* 0x000fe4000001ff00 */
[----:B------:R-:W-:Y:S02]  /*1390*/  CS2R R30, SRZ ;  /* 0x00000000001e7805 */ /* 0x000fe4000001ff00 */
[----:B------:R-:W-:Y:S02]  /*13a0*/  CS2R R32, SRZ ;  /* 0x0000000000207805 */ /* 0x000fe4000001ff00 */
[----:B-1----:R-:W-:Y:S02]  /*13b0*/  ISETP.GE.AND P0, PT, R9, 0x1, PT ;  /* 0x000000010900780c */ /* 0x002fe40003f06270 */
[----:B------:R-:W-:Y:S02]  /*13c0*/  CS2R R34, SRZ ;  /* 0x0000000000227805 */ /* 0x000fe4000001ff00 */
[----:B---3--:R-:W-:-:S02]  /*13d0*/  R2UR UR8, R8 ;  /* 0x00000000080872ca */ /* 0x008fc400000e0000 */
        /* <DEDUP_REMOVED lines=8> */
[----:B------:R-:W-:Y:S02]  /*1460*/  CS2R R52, SRZ ;  /* 0x0000000000347805 */ /* 0x000fe4000001ff00 */
[----:B------:R-:W-:Y:S01]  /*1470*/  CS2R R54, SRZ ;  /* 0x0000000000367805 */ /* 0x000fe2000001ff00 */
[----:B------:R-:W-:-:S04]  /*1480*/  ULEA.HI UR10, UR8, UR8, URZ, 0x1 ;  /* 0x00000008080a7291 */ /* 0x000fc8000f8f083f */
[----:B------:R-:W-:Y:S02]  /*1490*/  ULOP3.LUT UR11, UR10, 0x1ffffe, URZ, 0xc0, !UPT ;  /* 0x001ffffe0a0b7892 */ /* 0x000fe4000f8ec03f */
[----:B0-----:R-:W-:Y:S02]  /*14a0*/  ULEA UR10, UR13, UR12, 0x18 ;  /* 0x0000000c0d0a7291 */ /* 0x001fe4000f8ec03f */
[----:B------:R-:W-:-:S03]  /*14b0*/  UIADD3 UR11, UR8, -UR11, URZ ;  /* 0x8000000b080b7290 */ /* 0x000fc6000fffe03f */
[----:B------:R-:W-:Y:S01]  /*14c0*/  UMOV UR8, URZ ;  /* 0x0000003f00087c82 */ /* 0x000fe20008000000 */
[----:B------:R-:W-:-:S04]  /*14d0*/  ULEA UR11, UR11, UR10, 0xb ;  /* 0x0000000a0b0b7291 */ /* 0x000fc8000f8e583f */
[----:B------:R-:W-:-:S04]  /*14e0*/  UIADD3 UR11, UR11, 0x100, URZ ;  /* 0x000001000b0b7890 */ /* 0x000fc8000fffe03f */
[----:B------:R-:W-:-:S04]  /*14f0*/  USHF.R.U32.HI UR11, URZ, 0x4, UR11 ;  /* 0x000000043f0b7899 */ /* 0x000fc8000801160b */
[----:B------:R-:W-:Y:S01]  /*1500*/  ULOP3.LUT UR11, UR11, 0x3fff, URZ, 0xc0, !UPT ;  /* 0x00003fff0b0b7892 */ /* 0x000fe2000f8ec03f */
[----:B------:R-:W-:Y:S11]  /*1510*/  @!P0 BRA `(.L_x_17) ;  /* 0x0000000400608947 */ /* 0x000ff60003800000 */
[----:B------:R-:W-:-:S13]  /*1520*/  ISETP.NE.AND P1, PT, R81, 0x3, PT ;  /* 0x000000035100780c */ /* 0x000fda0003f25270 */
[----:B------:R-:W-:Y:S05]  /*1530*/  @!P1 BRA `(.L_x_18) ;  /* 0x0000000000049947 */ /* 0x000fea0003800000 */
[----:B------:R-:W-:Y:S01]  /*1540*/  BPT.TRAP 0x1 ;  /* 0x000000040000795c */ /* 0x000fe20000300000 */
.L_x_18:
[----:B------:R-:W-:Y:S01]  /*1550*/  ULEA UR6, UR5, UR10, 0x3 ;  /* 0x0000000a05067291 */ /* 0x000fe2000f8e183f */
[----:B------:R-:W-:-:S05]  /*1560*/  IMAD.U32 R8, RZ, RZ, UR4 ;  /* 0x00000004ff087e24 */ /* 0x000fca000f8e00ff */
[----:B------:R-:W-:-:S04]  /*1570*/  SHF.L.U32 R8, R8, 0x1f, RZ ;  /* 0x0000001f08087819 */ /* 0x000fc800000006ff */
[----:B------:R0:W1:Y:S01]  /*1580*/  SYNCS.PHASECHK.TRANS64.TRYWAIT P0, [UR6], R8 ;  /* 0x00000008ff0075a7 */ /* 0x0000620008000146 */
[----:B------:R-:W-:Y:S05]  /*1590*/  @!P1 BRA `(.L_x_19) ;  /* 0x0000000000049947 */ /* 0x000fea0003800000 */
[----:B------:R-:W-:Y:S01]  /*15a0*/  BPT.TRAP 0x1 ;  /* 0x000000040000795c */ /* 0x000fe20000300000 */
.L_x_19:
[----:B-1----:R-:W-:Y:S05]  /*15b0*/  @P0 BRA `(.L_x_20) ;  /* 0x0000000000080947 */ /* 0x002fea0003800000 */
[----:B------:R-:W1:Y:S02]  /*15c0*/  SYNCS.PHASECHK.TRANS64.TRYWAIT P0, [UR6], R8 ;  /* 0x00000008ff0075a7 */ /* 0x000e640008000146 */
[----:B-1----:R-:W-:Y:S05]  /*15d0*/  @!P0 BRA `(.L_x_21) ;  /* 0x0000005000dc8947 */ /* 0x002fea0003800000 */
.L_x_20:
[----:B------:R-:W-:Y:S01]  /*15e0*/  UIADD3 UR6, UR10, 0x3100, URZ ;  /* 0x000031000a067890 */ /* 0x000fe2000fffe03f */
[----:B------:R-:W-:Y:S01]  /*15f0*/  WARPGROUP.ARRIVE ;  /* 0x00000000000079c5 */ /* 0x000fe20000000000 */
[----:B------:R-:W-:Y:S01]  /*1600*/  ULDC UR7, c[0x0][0x50c] ;  /* 0x0001430000077ab9 */ /* 0x000fe20000000800 */
[----:B------:R-:W-:Y:S01]  /*1610*/  ULOP3.LUT UR12, UR11, 0x10000, URZ, 0xfc, !UPT ;  /* 0x000100000b0c7892 */ /* 0x000fe2000f8efc3f */
[----:B------:R-:W-:Y:S01]  /*1620*/  CS2R R16, SRZ ;  /* 0x0000000000107805 */ /* 0x000fe2000001ff00 */
[----:B------:R-:W-:Y:S01]  /*1630*/  UISETP.NE.AND UP0, UPT, UR7, 0x1, UPT ;  /* 0x000000010700788c */ /* 0x000fe2000bf05270 */
[----:B------:R-:W-:Y:S01]  /*1640*/  IMAD.MOV.U32 R13, RZ, RZ, RZ ;  /* 0x000000ffff0d7224 */ /* 0x000fe200078e00ff */
[----:B------:R-:W-:Y:S01]  /*1650*/  USHF.R.U32.HI UR6, URZ, 0x4, UR6 ;  /* 0x000000043f067899 */ /* 0x000fe20008011606 */
[----:B------:R-:W-:Y:S01]  /*1660*/  CS2R R18, SRZ ;  /* 0x0000000000127805 */ /* 0x000fe2000001ff00 */
[----:B------:R-:W-:Y:S01]  /*1670*/  USEL UR7, URZ, 0x1, UP0 ;  /* 0x000000013f077887 */ /* 0x000fe20008000000 */
[----:B------:R-:W-:Y:S01]  /*1680*/  CS2R R20, SRZ ;  /* 0x0000000000147805 */ /* 0x000fe2000001ff00 */
[----:B------:R-:W-:Y:S01]  /*1690*/  ULOP3.LUT UR6, UR6, 0x3fff, URZ, 0xc0, !UPT ;  /* 0x00003fff06067892 */ /* 0x000fe2000f8ec03f */
[----:B------:R-:W-:Y:S01]  /*16a0*/  CS2R R22, SRZ ;  /* 0x0000000000167805 */ /* 0x000fe2000001ff00 */
[----:B------:R-:W-:Y:S01]  /*16b0*/  ULEA UR12, UR5, UR12, 0x8 ;  /* 0x0000000c050c7291 */ /* 0x000fe2000f8e403f */
[----:B------:R-:W-:Y:S01]  /*16c0*/  CS2R R56, SRZ ;  /* 0x0000000000387805 */ /* 0x000fe2000001ff00 */
[----:B------:R-:W-:Y:S01]  /*16d0*/  ULOP3.LUT UR6, UR6, 0x10000, URZ, 0xfc, !UPT ;  /* 0x0001000006067892 */ /* 0x000fe2000f8efc3f */
[----:B------:R-:W-:Y:S01]  /*16e0*/  ISETP.NE.AND P0, PT, RZ, UR7, PT ;  /* 0x00000007ff007c0c */ /* 0x000fe2000bf05270 */
[----:B------:R-:W-:Y:S01]  /*16f0*/  UMOV UR13, 0xc0000010 ;  /* 0xc0000010000d7882 */ /* 0x000fe20000000000 */
[----:B------:R-:W-:Y:S01]  /*1700*/  UMOV UR15, 0xc0000010 ;  /* 0xc0000010000f7882 */ /* 0x000fe20000000000 */
[----:B------:R-:W-:Y:S01]  /*1710*/  ULEA UR14, UR5, UR6, 0x7 ;  /* 0x00000006050e7291 */ /* 0x000fe2000f8e383f */
[----:B------:R-:W-:-:S02]  /*1720*/  CS2R R58, SRZ ;  /* 0x00000000003a7805 */ /* 0x000fc4000001ff00 */
[----:B------:R-:W-:Y:S01]  /*1730*/  CS2R R60, SRZ ;  /* 0x00000000003c7805 */ /* 0x000fe2000001ff00 */
[----:B------:R-:W-:Y:S01]  /*1740*/  UMOV UR6, 0x1 ;  /* 0x0000000100067882 */ /* 0x000fe20000000000 */
[----:B------:R-:W-:Y:S02]  /*1750*/  CS2R R62, SRZ ;  /* 0x00000000003e7805 */ /* 0x000fe4000001ff00 */
[----:B------:R-:W-:Y:S02]  /*1760*/  CS2R R64, SRZ ;  /* 0x0000000000407805 */ /* 0x000fe4000001ff00 */
[----:B------:R-:W-:Y:S02]  /*1770*/  CS2R R66, SRZ ;  /* 0x0000000000427805 */ /* 0x000fe4000001ff00 */
[----:B------:R-:W-:Y:S01]  /*1780*/  CS2R R68, SRZ ;  /* 0x0000000000447805 */ /* 0x000fe2000001ff00 */
[----:B------:R-:W-:Y:S01]  /*1790*/  IMAD.MOV.U32 R70, RZ, RZ, RZ ;  /* 0x000000ffff467224 */ /* 0x000fe200078e00ff */
[----:B------:R-:W-:Y:S01]  /*17a0*/  QGMMA.64x64x32.F32.E5M2.E5M2 R24, gdesc[UR12], RZ, !UPT, gsb0 ;  /* 0x00e000000c1879f3 */ /* 0x000fe2000c0038ff */
[----:B------:R-:W-:Y:S01]  /*17b0*/  IMAD.MOV.U32 R72, RZ, RZ, RZ ;  /* 0x000000ffff487224 */ /* 0x000fe200078e00ff */
[----:B------:R-:W-:-:S02]  /*17c0*/  CS2R R74, SRZ ;  /* 0x00000000004a7805 */ /* 0x000fc4000001ff00 */
[----:B------:R-:W-:Y:S02]  /*17d0*/  CS2R R76, SRZ ;  /* 0x00000000004c7805 */ /* 0x000fe4000001ff00 */
[----:B------:R-:W-:Y:S01]  /*17e0*/  CS2R R78, SRZ ;  /* 0x00000000004e7805 */ /* 0x000fe2000001ff00 */
[----:B------:R-:W-:Y:S01]  /*17f0*/  IMAD.MOV.U32 R80, RZ, RZ, RZ ;  /* 0x000000ffff507224 */ /* 0x000fe200078e00ff */
[----:B------:R-:W-:Y:S06]  /*1800*/  @!P0 BRA `(.L_x_22) ;  /* 0x0000000000888947 */ /* 0x000fec0003800000 */
[----:B------:R-:W-:Y:S02]  /*1810*/  WARPGROUP.DEPBAR.LE gsb0, 0x0 ;  /* 0x00008000000079c5 */ /* 0x000fe40000010000 */
[----:B------:R-:W-:-:S01]  /*1820*/  FADD R79, RZ, R24 ;  /* 0x00000018ff4f7221 */ /* 0x000fc20000000000 */
[----:B------:R-:W-:Y:S01]  /*1830*/  FADD R80, RZ, R25 ;  /* 0x00000019ff507221 */ /* 0x000fe20000000000 */
        /* <DEDUP_REMOVED lines=30> */
[----:B------:R-:W-:-:S06]  /*1a20*/  UMOV UR6, URZ ;  /* 0x0000003f00067c82 */ /* 0x000fcc0008000000 */
.L_x_22:
[----:B------:R-:W-:-:S04]  /*1a30*/  UIADD3 UR16, UR5, 0x1, URZ ;  /* 0x0000000105107890 */ /* 0x000fc8000fffe03f */
[----:B------:R-:W-:-:S04]  /*1a40*/  UISETP.NE.AND UP0, UPT, UR16, 0x3, UPT ;  /* 0x000000031000788c */ /* 0x000fc8000bf05270 */
[----:B------:R-:W-:Y:S02]  /*1a50*/  USEL UR8, URZ, 0x1, UP0 ;  /* 0x000000013f087887 */ /* 0x000fe40008000000 */
[----:B------:R-:W-:Y:S02]  /*1a60*/  USEL UR16, UR16, URZ, UP0 ;  /* 0x0000003f10107287 */ /* 0x000fe40008000000 */
[----:B------:R-:W-:-:S06]  /*1a70*/  ULOP3.LUT UR8, UR4, UR8, URZ, 0x3c, !UPT ;  /* 0x0000000804087292 */ /* 0x000fcc000f8e3c3f */
[----:B------:R-:W-:Y:S01]  /*1a80*/  IMAD.U32 R14, RZ, RZ, UR8 ;  /* 0x00000008ff0e7e24 */ /* 0x000fe2000f8e00ff */
[----:B------:R-:W-:-:S06]  /*1a90*/  UMOV UR8, 0x1 ;  /* 0x0000000100087882 */ /* 0x000fcc0000000000 */
.L_x_17:
[----:B------:R-:W-:-:S04]  /*1aa0*/  UISETP.LT.AND UP0, UPT, UR9, 0x1, UPT ;  /* 0x000000010900788c */ /* 0x000fc8000bf01270 */
[----:B------:R-:W-:-:S04]  /*1ab0*/  USEL UR12, UR9, 0x1, UP0 ;  /* 0x00000001090c7887 */ /* 0x000fc80008000000 */
[----:B------:R-:W-:-:S04]  /*1ac0*/  UIADD3 UR12, UR9, -UR12, URZ ;  /* 0x8000000c090c7290 */ /* 0x000fc8000fffe03f */
[----:B------:R-:W-:-:S06]  /*1ad0*/  UISETP.GE.AND UP0, UPT, UR12, 0x1, UPT ;  /* 0x000000010c00788c */ /* 0x000fcc000bf06270 */
[----:B------:R-:W-:-:S13]  /*1ae0*/  PLOP3.LUT P0, PT, PT, PT, UP0, 0x80, 0x0 ;  /* 0x000000000000781c */ /* 0x000fda0003f0f008 */
[----:B------:R-:W-:Y:S05]  /*1af0*/  @!P0 BRA `(.L_x_23) ;  /* 0x0000000400748947 */ /* 0x000fea0003800000 */
[----:B01----:R-:W-:Y:S01]  /*1b00*/  IMAD.U32 R8, RZ, RZ, UR12 ;  /* 0x0000000cff087e24 */ /* 0x003fe2000f8e00ff */
[----:B------:R-:W-:Y:S01]  /*1b10*/  ULDC UR17, c[0x0][0x50c] ;  /* 0x0001430000117ab9 */ /* 0x000fe20000000800 */
[----:B------:R-:W-:-:S07]  /*1b20*/  IMAD.U32 R9, RZ, RZ, UR5 ;  /* 0x00000005ff097e24 */ /* 0x000fce000f8e00ff */
.L_x_31:
[----:B------:R-:W-:-:S13]  /*1b30*/  ISETP.NE.AND P1, PT, R81, 0x3, PT ;  /* 0x000000035100780c */ /* 0x000fda0003f25270 */
[----:B------:R-:W-:Y:S05]  /*1b40*/  @!P1 BRA `(.L_x_24) ;  /* 0x0000000000049947 */ /* 0x000fea0003800000 */
[----:B------:R-:W-:Y:S01]  /*1b50*/  BPT.TRAP 0x1 ;  /* 0x000000040000795c */ /* 0x000fe20000300000 */
.L_x_24:
[----:B------:R-:W0:Y:S01]  /*1b60*/  S2UR UR12, SR_CgaCtaId ;  /* 0x00000000000c79c3 */ /* 0x000e220000008800 */
[----:B------:R-:W-:Y:S01]  /*1b70*/  UMOV UR10, 0x400 ;  /* 0x00000400000a7882 */ /* 0x000fe20000000000 */
[----:B------:R-:W-:Y:S01]  /*1b80*/  SHF.L.U32 R10, R14, 0x1f, RZ ;  /* 0x0000001f0e0a7819 */ /* 0x000fe200000006ff */
[----:B0-----:R-:W-:-:S04]  /*1b90*/  ULEA UR10, UR12, UR10, 0x18 ;  /* 0x0000000a0c0a7291 */ /* 0x001fc8000f8ec03f */
[----:B------:R-:W-:-:S09]  /*1ba0*/  ULEA UR12, UR16, UR10, 0x3 ;  /* 0x0000000a100c7291 */ /* 0x000fd2000f8e183f */
[----:B------:R0:W1:Y:S01]  /*1bb0*/  SYNCS.PHASECHK.TRANS64.TRYWAIT P0, [UR12], R10 ;  /* 0x0000000aff0075a7 */ /* 0x000062000800014c */
[----:B------:R-:W-:Y:S05]  /*1bc0*/  @!P1 BRA `(.L_x_25) ;  /* 0x0000000000049947 */ /* 0x000fea0003800000 */
[----:B------:R-:W-:Y:S01]  /*1bd0*/  BPT.TRAP 0x1 ;  /* 0x000000040000795c */ /* 0x000fe20000300000 */
.L_x_25:
[----:B-1----:R-:W-:Y:S05]  /*1be0*/  @P0 BRA `(.L_x_26) ;  /* 0x0000000000080947 */ /* 0x002fea0003800000 */
[----:B------:R-:W1:Y:S02]  /*1bf0*/  SYNCS.PHASECHK.TRANS64.TRYWAIT P0, [UR12], R10 ;  /* 0x0000000aff0075a7 */ /* 0x000e64000800014c */
[----:B-1----:R-:W-:Y:S05]  /*1c00*/  @!P0 BRA `(.L_x_27) ;  /* 0x0000004c00688947 */ /* 0x002fea0003800000 */
.L_x_26:
[----:B------:R-:W-:Y:S01]  /*1c10*/  UIADD3 UR12, UR10, 0x3100, URZ ;  /* 0x000031000a0c7890 */ /* 0x000fe2000fffe03f */
[----:B------:R-:W-:Y:S01]  /*1c20*/  WARPGROUP.ARRIVE ;  /* 0x00000000000079c5 */ /* 0x000fe20000000000 */
[----:B------:R-:W-:Y:S02]  /*1c30*/  UISETP.NE.AND UP0, UPT, UR7, URZ, UPT ;  /* 0x0000003f0700728c */ /* 0x000fe4000bf05270 */
[----:B------:R-:W-:Y:S02]  /*1c40*/  USHF.R.U32.HI UR12, URZ, 0x4, UR12 ;  /* 0x000000043f0c7899 */ /* 0x000fe4000801160c */
[----:B------:R-:W-:Y:S02]  /*1c50*/  USEL UR8, UR8, URZ, !UP0 ;  /* 0x0000003f08087287 */ /* 0x000fe4000c000000 */
[----:B------:R-:W-:Y:S02]  /*1c60*/  ULOP3.LUT UR7, UR12, 0x3fff, URZ, 0xc0, !UPT ;  /* 0x00003fff0c077892 */ /* 0x000fe4000f8ec03f */
[----:B------:R-:W-:-:S02]  /*1c70*/  ULOP3.LUT UR12, UR11, 0x10000, URZ, 0xfc, !UPT ;  /* 0x000100000b0c7892 */ /* 0x000fc4000f8efc3f */
[----:B------:R-:W-:Y:S02]  /*1c80*/  ULOP3.LUT UR7, UR7, 0x10000, URZ, 0xfc, !UPT ;  /* 0x0001000007077892 */ /* 0x000fe4000f8efc3f */
[----:B------:R-:W-:Y:S02]  /*1c90*/  UISETP.NE.U32.AND UP0, UPT, UR8, URZ, UPT ;  /* 0x0000003f0800728c */ /* 0x000fe4000bf05070 */
[----:B------:R-:W-:Y:S02]  /*1ca0*/  ULEA UR12, UR16, UR12, 0x8 ;  /* 0x0000000c100c7291 */ /* 0x000fe4000f8e403f */
[----:B------:R-:W-:Y:S01]  /*1cb0*/  ULEA UR14, UR16, UR7, 0x7 ;  /* 0x00000007100e7291 */ /* 0x000fe2000f8e383f */
[----:B------:R-:W-:Y:S01]  /*1cc0*/  UMOV UR13, 0xc0000010 ;  /* 0xc0000010000d7882 */ /* 0x000fe20000000000 */
[----:B------:R-:W-:Y:S01]  /*1cd0*/  UMOV UR15, 0xc0000010 ;  /* 0xc0000010000f7882 */ /* 0x000fe20000000000 */
[----:B------:R-:W-:-:S06]  /*1ce0*/  UIADD3 UR6, UR6, 0x1, URZ ;  /* 0x0000000106067890 */ /* 0x000fcc000fffe03f */
[----:B------:R-:W-:Y:S01]  /*1cf0*/  QGMMA.64x64x32.F32.E5M2.E5M2 R24, gdesc[UR12], R24, UP0, gsb0 ;  /* 0x00e000000c1879f3 */ /* 0x000fe2000b803818 */
[----:B------:R-:W-:-:S04]  /*1d00*/  UISETP.NE.AND UP0, UPT, UR6, UR17, UPT ;  /* 0x000000110600728c */ /* 0x000fc8000bf05270 */
[----:B------:R-:W-:-:S06]  /*1d10*/  USEL UR7, URZ, 0x1, UP0 ;  /* 0x000000013f077887 */ /* 0x000fcc0008000000 */
[----:B------:R-:W-:Y:S01]  /*1d20*/  ISETP.NE.AND P0, PT, RZ, UR7, PT ;  /* 0x00000007ff007c0c */ /* 0x000fe2000bf05270 */
[----:B------:R-:W-:-:S12]  /*1d30*/  WARPGROUP.DEPBAR.LE gsb0, 0x1 ;  /* 0x00008000000079c5 */ /* 0x000fd80000010100 */
[----:B------:R-:W-:Y:S05]  /*1d40*/  @!P0 BRA `(.L_x_28) ;  /* 0x0000000000888947 */ /* 0x000fea0003800000 */
[----:B------:R-:W-:Y:S02]  /*1d50*/  WARPGROUP.DEPBAR.LE gsb0, 0x0 ;  /* 0x00008000000079c5 */ /* 0x000fe40000010000 */
[----:B------:R-:W-:-:S01]  /*1d60*/  FADD R79, R24, R79 ;  /* 0x0000004f184f7221 */ /* 0x000fc20000000000 */
[----:B------:R-:W-:Y:S01]  /*1d70*/  FADD R80, R25, R80 ;  /* 0x0000005019507221 */ /* 0x000fe20000000000 */
        /* <DEDUP_REMOVED lines=30> */
[----:B------:R-:W-:-:S06]  /*1f60*/  UMOV UR6, URZ ;  /* 0x0000003f00067c82 */ /* 0x000fcc0008000000 */
.L_x_28:
[----:B------:R-:W-:Y:S05]  /*1f70*/  @!P1 BRA `(.L_x_29) ;  /* 0x0000000000049947 */ /* 0x000fea0003800000 */
[----:B------:R-:W-:Y:S01]  /*1f80*/  BPT.TRAP 0x1 ;  /* 0x000000040000795c */ /* 0x000fe20000300000 */
.L_x_29:
[----:B------:R-:W-:-:S13]  /*1f90*/  ISETP.NE.AND P0, PT, R6, RZ, PT ;  /* 0x000000ff0600720c */ /* 0x000fda0003f05270 */
[----:B01----:R-:W-:-:S05]  /*1fa0*/  @P0 LEA R10, R9, UR10, 0x3 ;  /* 0x0000000a090a0c11 */ /* 0x003fca000f8e18ff */
[----:B------:R-:W-:-:S05]  /*1fb0*/  @P0 VIADD R10, R10, 0x18 ;  /* 0x000000180a0a0836 */ /* 0x000fca0000000000 */
[----:B------:R-:W-:-:S04]  /*1fc0*/  @P0 PRMT R10, R3, 0x654, R10 ;  /* 0x00000654030a0816 */ /* 0x000fc8000000000a */
[----:B------:R0:W-:Y:S01]  /*1fd0*/  @P0 SYNCS.ARRIVE.TRANS64.RED.A1T0 RZ, [R10+URZ], RZ ;  /* 0x000000ff0aff09a7 */ /* 0x0001e2000810043f */
[----:B------:R-:W-:-:S13]  /*1fe0*/  ISETP.GT.U32.AND P0, PT, R2, 0x1, PT ;  /* 0x000000010200780c */ /* 0x000fda0003f04070 */
[----:B0-----:R-:W-:Y:S05]  /*1ff0*/  @P0 BRA `(.L_x_30) ;  /* 0x0000000000040947 */ /* 0x001fea0003800000 */
[----:B------:R-:W-:Y:S01]  /*2000*/  BPT.TRAP 0x1 ;  /* 0x000000040000795c */ /* 0x000fe20000300000 */
.L_x_30:
[----:B------:R-:W-:Y:S01]  /*2010*/  UIADD3 UR16, UR16, 0x1, URZ ;  /* 0x0000000110107890 */ /* 0x000fe2000fffe03f */
[C---:B------:R-:W-:Y:S01]  /*2020*/  ISETP.GT.AND P1, PT, R8.reuse, 0x1, PT ;  /* 0x000000010800780c */ /* 0x040fe20003f24270 */
[----:B------:R-:W-:Y:S02]  /*2030*/  VIADD R9, R9, 0x1 ;  /* 0x0000000109097836 */ /* 0x000fe40000000000 */
[----:B------:R-:W-:Y:S01]  /*2040*/  UISETP.NE.AND UP0, UPT, UR16, 0x3, UPT ;  /* 0x000000031000788c */ /* 0x000fe2000bf05270 */
[----:B------:R-:W-:Y:S02]  /*2050*/  VIADD R8, R8, 0xffffffff ;  /* 0xffffffff08087836 */ /* 0x000fe40000000000 */
[C---:B------:R-:W-:Y:S01]  /*2060*/  ISETP.NE.AND P0, PT, R9.reuse, 0x3, PT ;  /* 0x000000030900780c */ /* 0x040fe20003f05270 */
[----:B------:R-:W-:Y:S02]  /*2070*/  USEL UR8, URZ, 0x1, UP0 ;  /* 0x000000013f087887 */ /* 0x000fe40008000000 */
[----:B------:R-:W-:Y:S01]  /*2080*/  USEL UR16, UR16, URZ, UP0 ;  /* 0x0000003f10107287 */ /* 0x000fe20008000000 */
[----:B------:R-:W-:-:S03]  /*2090*/  SEL R9, R9, RZ, P0 ;  /* 0x000000ff09097207 */ /* 0x000fc60000000000 */
[----:B------:R-:W-:Y:S01]  /*20a0*/  LOP3.LUT R14, R14, UR8, RZ, 0x3c, !PT ;  /* 0x000000080e0e7c12 */ /* 0x000fe2000f8e3cff */
[----:B------:R-:W-:Y:S01]  /*20b0*/  UMOV UR8, 0x1 ;  /* 0x0000000100087882 */ /* 0x000fe20000000000 */
[----:B------:R-:W-:Y:S06]  /*20c0*/  @P1 BRA `(.L_x_31) ;  /* 0xfffffff800981947 */ /* 0x000fec000383ffff */
.L_x_23:
[----:B------:R-:W-:Y:S01]  /*20d0*/  UISETP.NE.AND UP0, UPT, UR6, URZ, UPT ;  /* 0x0000003f0600728c */ /* 0x000fe2000bf05270 */
[----:B01----:R-:W0:Y:S03]  /*20e0*/  LDC R8, c[0x0][0x28c] ;  /* 0x0000a300ff087b82 */ /* 0x003e260000000800 */
[----:B------:R-:W-:-:S06]  /*20f0*/  USEL UR6, URZ, 0x1, !UP0 ;  /* 0x000000013f067887 */ /* 0x000fcc000c000000 */
[----:B------:R-:W-:Y:S02]  /*2100*/  ISETP.NE.AND P0, PT, RZ, UR6, PT ;  /* 0x00000006ff007c0c */ /* 0x000fe4000bf05270 */
[----:B0-----:R-:W-:-:S11]  /*2110*/  ISETP.GE.AND P1, PT, R8, 0x1, PT ;  /* 0x000000010800780c */ /* 0x001fd60003f26270 */
[----:B------:R-:W-:Y:S05]  /*2120*/  @!P0 BRA `(.L_x_32) ;  /* 0x0000000000848947 */ /* 0x000fea0003800000 */
[----:B------:R-:W-:Y:S02]  /*2130*/  WARPGROUP.DEPBAR.LE gsb0, 0x0 ;  /* 0x00008000000079c5 */ /* 0x000fe40000010000 */
[----:B------:R-:W-:Y:S01]  /*2140*/  FADD R79, R24, R79 ;  /* 0x0000004f184f7221 */ /* 0x000fe20000000000 */
        /* <DEDUP_REMOVED lines=30> */
[----:B------:R-:W-:-:S07]  /*2330*/  FADD R16, R16, R55 ;  /* 0x0000003710107221 */ /* 0x000fce0000000000 */
.L_x_32:
[----:B------:R-:W-:Y:S02]  /*2340*/  WARPGROUP.DEPBAR.LE gsb0, 0x0 ;  /* 0x00008000000079c5 */ /* 0x000fe40000010000 */
[----:B------:R-:W-:Y:S05]  /*2350*/  @!P1 BRA `(.L_x_33) ;  /* 0x0000000000549947 */ /* 0x000fea0003800000 */
[----:B------:R-:W-:-:S13]  /*2360*/  ISETP.NE.AND P0, PT, R81, 0x3, PT ;  /* 0x000000035100780c */ /* 0x000fda0003f05270 */
[----:B------:R-:W-:Y:S05]  /*2370*/  @!P0 BRA `(.L_x_34) ;  /* 0x0000000000048947 */ /* 0x000fea0003800000 */
[----:B------:R-:W-:Y:S01]  /*2380*/  BPT.TRAP 0x1 ;  /* 0x000000040000795c */ /* 0x000fe20000300000 */
.L_x_34:
[----:B------:R-:W-:Y:S01]  /*2390*/  ISETP.NE.AND P0, PT, R6, RZ, PT ;  /* 0x000000ff0600720c */ /* 0x000fe20003f05270 */
[----:B------:R-:W-:Y:S01]  /*23a0*/  BSSY B0, `(.L_x_35) ;  /* 0x000000e000007945 */ /* 0x000fe20003800000 */
[----:B------:R-:W-:-:S11]  /*23b0*/  ISETP.GT.U32.AND P1, PT, R2, 0x1, PT ;  /* 0x000000010200780c */ /* 0x000fd60003f24070 */
[----:B------:R-:W-:Y:S05]  /*23c0*/  @!P0 BRA `(.L_x_36) ;  /* 0x00000000002c8947 */ /* 0x000fea0003800000 */
[----:B------:R-:W-:-:S04]  /*23d0*/  UISETP.LT.AND UP0, UPT, UR9, 0x1, UPT ;  /* 0x000000010900788c */ /* 0x000fc8000bf01270 */
[----:B------:R-:W-:-:S04]  /*23e0*/  USEL UR8, UR9, 0x1, UP0 ;  /* 0x0000000109087887 */ /* 0x000fc80008000000 */
[----:B------:R-:W-:-:S04]  /*23f0*/  UIADD3 UR8, UR5, UR9, -UR8 ;  /* 0x0000000905087290 */ /* 0x000fc8000fffe808 */
[----:B------:R-:W-:-:S04]  /*2400*/  UIMAD.WIDE.U32 UR6, UR8, -0x55555555, URZ ;  /* 0xaaaaaaab080678a5 */ /* 0x000fc8000f8e003f */
[----:B------:R-:W-:-:S04]  /*2410*/  USHF.R.U32.HI UR6, URZ, 0x1, UR7 ;  /* 0x000000013f067899 */ /* 0x000fc80008011607 */
[----:B------:R-:W-:-:S04]  /*2420*/  UIMAD UR8, UR6, -0x3, UR8 ;  /* 0xfffffffd060878a4 */ /* 0x000fc8000f8e0208 */
[----:B------:R-:W-:-:S04]  /*2430*/  ULEA UR8, UR8, UR10, 0x3 ;  /* 0x0000000a08087291 */ /* 0x000fc8000f8e183f */
[----:B------:R-:W-:-:S06]  /*2440*/  UIADD3 UR8, UR8, 0x18, URZ ;  /* 0x0000001808087890 */ /* 0x000fcc000fffe03f */
[----:B------:R-:W-:-:S05]  /*2450*/  IMAD.U32 R8, RZ, RZ, UR8 ;  /* 0x00000008ff087e24 */ /* 0x000fca000f8e00ff */
[----:B------:R-:W-:-:S04]  /*2460*/  PRMT R8, R3, 0x654, R8 ;  /* 0x0000065403087816 */ /* 0x000fc80000000008 */
[----:B------:R0:W-:Y:S03]  /*2470*/  SYNCS.ARRIVE.TRANS64.RED.A1T0 RZ, [R8+URZ], RZ ;  /* 0x000000ff08ff79a7 */ /* 0x0001e6000810043f */
.L_x_36:
[----:B------:R-:W-:Y:S05]  /*2480*/  BSYNC B0 ;  /* 0x0000000000007941 */ /* 0x000fea0003800000 */
.L_x_35:
[----:B------:R-:W-:Y:S05]  /*2490*/  @P1 BRA `(.L_x_33) ;  /* 0x0000000000041947 */ /* 0x000fea0003800000 */
[----:B------:R-:W-:Y:S01]  /*24a0*/  BPT.TRAP 0x1 ;  /* 0x000000040000795c */ /* 0x000fe20000300000 */
.L_x_33:
[----:B------:R-:W1:Y:S01]  /*24b0*/  LDC R24, c[0x0][0x288] ;  /* 0x0000a200ff187b82 */ /* 0x000e620000000800 */
[C---:B------:R-:W-:Y:S01]  /*24c0*/  LOP3.LUT R14, R0.reuse, 0x3, RZ, 0xc0, !PT ;  /* 0x00000003000e7812 */ /* 0x040fe200078ec0ff */
[----:B------:R-:W-:Y:S01]  /*24d0*/  IMAD.SHL.U32 R25, R15, 0x40, RZ ;  /* 0x000000400f197824 */ /* 0x000fe200078e00ff */
[--C-:B0-----:R-:W-:Y:S01]  /*24e0*/  SHF.R.U32.HI R8, RZ, 0x2, R0.reuse ;  /* 0x00000002ff087819 */ /* 0x101fe20000011600 */
[----:B------:R-:W-:Y:S01]  /*24f0*/  UIADD3 UR5, UR9, UR5, URZ ;  /* 0x0000000509057290 */ /* 0x000fe2000fffe03f */
[----:B------:R-:W-:Y:S01]  /*2500*/  LOP3.LUT R10, R0, 0x60, RZ, 0xc0, !PT ;  /* 0x00000060000a7812 */ /* 0x000fe200078ec0ff */
[----:B------:R-:W-:Y:S01]  /*2510*/  ULDC UR12, c[0x0][0x284] ;  /* 0x0000a100000c7ab9 */ /* 0x000fe20000000800 */
[----:B------:R-:W-:Y:S01]  /*2520*/  SHF.R.U32.HI R11, RZ, 0x7, R0 ;  /* 0x00000007ff0b7819 */ /* 0x000fe20000011600 */
[----:B------:R-:W-:Y:S01]  /*2530*/  UISETP.GT.U32.AND UP0, UPT, UR5, 0x2, UPT ;  /* 0x000000020500788c */ /* 0x000fe2000bf04070 */
[----:B------:R-:W-:Y:S01]  /*2540*/  LOP3.LUT R9, R8, 0x7, RZ, 0xc0, !PT ;  /* 0x0000000708097812 */ /* 0x000fe200078ec0ff */
[----:B------:R-:W-:Y:S01]  /*2550*/  UISETP.GE.U32.AND UP1, UPT, UR9, 0x3, UPT ;  /* 0x000000030900788c */ /* 0x000fe2000bf26070 */
[----:B------:R-:W-:Y:S01]  /*2560*/  SHF.R.U32.HI R10, RZ, 0x1, R10 ;  /* 0x00000001ff0a7819 */ /* 0x000fe2000001160a */
[----:B------:R-:W-:Y:S01]  /*2570*/  UISETP.LT.U32.AND UP0, UPT, UR9, 0x3, UP0 ;  /* 0x000000030900788c */ /* 0x000fe20008701070 */
[----:B------:R-:W-:Y:S01]  /*2580*/  LOP3.LUT R8, R11, 0x1, RZ, 0xc0, !PT ;  /* 0x000000010b087812 */ /* 0x000fe200078ec0ff */
[----:B------:R-:W-:Y:S01]  /*2590*/  ULDC.64 UR10, c[0x0][0x5d0] ;  /* 0x00017400000a7ab9 */ /* 0x000fe20000000a00 */
[----:B------:R-:W-:Y:S01]  /*25a0*/  IADD3 R27, RZ, -R10, -R9 ;  /* 0x8000000aff1b7210 */ /* 0x000fe20007ffe809 */
[----:B------:R-:W-:Y:S01]  /*25b0*/  UIMAD.WIDE.U32 UR6, UR5, -0x55555555, URZ ;  /* 0xaaaaaaab050678a5 */ /* 0x000fe2000f8e003f */
[----:B------:R-:W-:Y:S01]  /*25c0*/  SHF.R.S32.HI R32, RZ, 0x1f, R73 ;  /* 0x0000001fff207819 */ /* 0x000fe20000011449 */
[----:B------:R-:W-:Y:S01]  /*25d0*/  USEL UR8, URZ, 0x1, !UP0 ;  /* 0x000000013f087887 */ /* 0x000fe2000c000000 */
[C---:B------:R-:W-:Y:S01]  /*25e0*/  IMAD.SHL.U32 R26, R8.reuse, 0x40, RZ ;  /* 0x00000040081a7824 */ /* 0x040fe200078e00ff */
[----:B------:R-:W-:Y:S01]  /*25f0*/  USHF.R.U32.HI UR6, URZ, 0x1, UR7 ;  /* 0x000000013f067899 */ /* 0x000fe20008011607 */
[----:B------:R-:W-:Y:S01]  /*2600*/  IMAD R27, R8, -0x40, R27 ;  /* 0xffffffc0081b7824 */ /* 0x000fe200078e021b */
[----:B------:R-:W-:Y:S01]  /*2610*/  ULOP3.LUT UR4, UR4, UR8, URZ, 0x3c, !UPT ;  /* 0x0000000804047292 */ /* 0x000fe2000f8e3c3f */
[----:B------:R-:W-:Y:S01]  /*2620*/  IMAD R8, R32, UR10, RZ ;  /* 0x0000000a20087c24 */ /* 0x000fe2000f8e02ff */
[----:B-1----:R-:W-:Y:S01]  /*2630*/  ISETP.GE.AND P0, PT, R25, R24, PT ;  /* 0x000000181900720c */ /* 0x002fe20003f06270 */
[----:B------:R-:W-:Y:S01]  /*2640*/  IMAD R28, R14, -0x2, R24 ;  /* 0xfffffffe0e1c7824 */ /* 0x000fe200078e0218 */
[----:B------:R-:W-:Y:S01]  /*2650*/  LOP3.LUT R11, R26, 0x40, R9, 0xe2, !PT ;  /* 0x000000401a0b7812 */ /* 0x000fe200078ee209 */
[C---:B------:R-:W-:Y:S01]  /*2660*/  IMAD.SHL.U32 R24, R71.reuse, 0x80, RZ ;  /* 0x0000008047187824 */ /* 0x040fe200078e00ff */
[----:B------:R-:W-:Y:S01]  /*2670*/  UIMAD UR5, UR6, -0x3, UR5 ;  /* 0xfffffffd060578a4 */ /* 0x000fe2000f8e0205 */
[----:B------:R-:W-:Y:S01]  /*2680*/  IMAD.SHL.U32 R14, R0, 0x2, RZ ;  /* 0x00000002000e7824 */ /* 0x000fe200078e00ff */
[----:B------:R-:W-:Y:S01]  /*2690*/  @UP1 ULOP3.LUT UR4, UR4, 0x1, UR6, 0x78, !UPT ;  /* 0x0000000104041892 */ /* 0x000fe2000f8e7806 */
[----:B------:R-:W-:Y:S01]  /*26a0*/  IMAD.WIDE R30, R71, 0x80, RZ ;  /* 0x00000080471e7825 */ /* 0x000fe200078e02ff */
[----:B------:R-:W-:-:S02]  /*26b0*/  ISETP.GE.OR P0, PT, R24, UR12, P0 ;  /* 0x0000000c18007c0c */ /* 0x000fc40008706670 */
[----:B------:R-:W-:Y:S01]  /*26c0*/  LOP3.LUT R14, R25, 0x6, R14, 0xf8, !PT ;  /* 0x00000006190e7812 */ /* 0x000fe200078ef80e */
[C---:B------:R-:W-:Y:S01]  /*26d0*/  IMAD R29, R73.reuse, UR11, R8 ;  /* 0x0000000b491d7c24 */ /* 0x040fe2000f8e0208 */
[----:B------:R-:W-:Y:S01]  /*26e0*/  IADD3 R27, -R24, UR12, R27 ;  /* 0x0000000c181b7c10 */ /* 0x000fe2000fffe11b */
[----:B------:R-:W-:Y:S01]  /*26f0*/  IMAD.IADD R28, R28, 0x1, -R25 ;  /* 0x000000011c1c7824 */ /* 0x000fe200078e0a19 */
[----:B------:R-:W-:Y:S01]  /*2700*/  SHF.R.S32.HI R15, RZ, 0x1f, R14 ;  /* 0x0000001fff0f7819 */ /* 0x000fe2000001140e */
[----:B------:R-:W-:Y:S01]  /*2710*/  IMAD.MOV.U32 R26, RZ, RZ, -0x1 ;  /* 0xffffffffff1a7424 */ /* 0x000fe200078e00ff */
[----:B------:R-:W-:Y:S01]  /*2720*/  LOP3.LUT R33, R30, R11, R10, 0xfe, !PT ;  /* 0x0000000b1e217212 */ /* 0x000fe200078efe0a */
[----:B------:R-:W-:-:S04]  /*2730*/  IMAD.WIDE.U32 R8, R73, UR10, R14 ;  /* 0x0000000a49087c25 */ /* 0x000fc8000f8e000e */
[----:B------:R-:W-:Y:S01]  /*2740*/  IMAD.IADD R9, R9, 0x1, R29 ;  /* 0x0000000109097824 */ /* 0x000fe200078e021d */
[----:B------:R-:W-:Y:S06]  /*2750*/  @P0 BRA `(.L_x_37) ;  /* 0x0000002400940947 */ /* 0x000fec0003800000 */
[----:B------:R-:W0:Y:S01]  /*2760*/  LDC.64 R24, c[0x0][0x5c8] ;  /* 0x00017200ff187b82 */ /* 0x000e220000000a00 */
[----:B------:R-:W-:Y:S01]  /*2770*/  ULDC.64 UR6, c[0x0][0x5c0] ;  /* 0x0001700000067ab9 */ /* 0x000fe20000000a00 */
[----:B------:R-:W-:Y:S01]  /*2780*/  BSSY B0, `(.L_x_37) ;  /* 0x0000262000007945 */ /* 0x000fe20003800000 */
[-C--:B0-----:R-:W-:Y:S02]  /*2790*/  IMAD R10, R31, R24.reuse, RZ ;  /* 0x000000181f0a7224 */ /* 0x081fe400078e02ff */
[----:B------:R-:W-:-:S04]  /*27a0*/  IMAD.WIDE.U32 R8, R33, R24, R8 ;  /* 0x0000001821087225 */ /* 0x000fc800078e0008 */
[----:B------:R-:W-:Y:S01]  /*27b0*/  IMAD R11, R33, R25, R10 ;  /* 0x00000019210b7224 */ /* 0x000fe200078e020a */
[----:B------:R-:W-:Y:S02]  /*27c0*/  LEA R10, P0, R24, R8, 0x3 ;  /* 0x00000008180a7211 */ /* 0x000fe400078018ff */
[----:B------:R-:W-:Y:S01]  /*27d0*/  IADD3 R8, P1, R8, UR6, RZ ;  /* 0x0000000608087c10 */ /* 0x000fe2000ff3e0ff */
[----:B------:R-:W-:Y:S01]  /*27e0*/  IMAD.IADD R9, R9, 0x1, R11 ;  /* 0x0000000109097824 */ /* 0x000fe200078e020b */
[----:B------:R-:W-:-:S04]  /*27f0*/  IADD3 R10, P2, R10, UR6, RZ ;  /* 0x000000060a0a7c10 */ /* 0x000fc8000ff5e0ff */
[----:B------:R-:W-:Y:S02]  /*2800*/  LEA.HI.X R11, R24, R9, R25, 0x3, P0 ;  /* 0x00000009180b7211 */ /* 0x000fe400000f1c19 */
[----:B----45:R-:W-:Y:S02]  /*2810*/  FSETP.NEU.AND P0, PT, R12, RZ, PT ;  /* 0x000000ff0c00720b */ /* 0x030fe40003f0d000 */
[----:B------:R-:W-:Y:S02]  /*2820*/  IADD3.X R9, R9, UR7, RZ, P1, !PT ;  /* 0x0000000709097c10 */ /* 0x000fe40008ffe4ff */
[----:B------:R-:W-:-:S09]  /*2830*/  IADD3.X R11, R11, UR7, RZ, P2, !PT ;  /* 0x000000070b0b7c10 */ /* 0x000fd200097fe4ff */
[----:B------:R-:W-:Y:S05]  /*2840*/  @!P0 BRA `(.L_x_38) ;  /* 0x0000001c00148947 */ /* 0x000fea0003800000 */
[----:B------:R-:W-:Y:S01]  /*2850*/  ULDC.64 UR6, c[0x0][0x5b8] ;  /* 0x00016e0000067ab9 */ /* 0x000fe20000000a00 */
[----:B------:R-:W-:Y:S01]  /*2860*/  ISETP.GE.AND P0, PT, R28, 0x1, PT ;  /* 0x000000011c00780c */ /* 0x000fe20003f06270 */
[----:B------:R-:W-:Y:S01]  /*2870*/  IMAD R32, R32, UR6, RZ ;  /* 0x0000000620207c24 */ /* 0x000fe2000f8e02ff */
[----:B------:R-:W-:Y:S01]  /*2880*/  ULDC.64 UR10, c[0x0][0x5a8] ;  /* 0x00016a00000a7ab9 */ /* 0x000fe20000000a00 */
[----:B------:R-:W-:Y:S01]  /*2890*/  IMAD.WIDE.U32 R24, R73, UR6, R14 ;  /* 0x0000000649187c25 */ /* 0x000fe2000f8e000e */
[----:B------:R-:W-:Y:S01]  /*28a0*/  ISETP.LT.OR P3, PT, R27, 0x1, !P0 ;  /* 0x000000011b00780c */ /* 0x000fe20004761670 */
[----:B------:R-:W-:Y:S02]  /*28b0*/  BSSY B1, `(.L_x_39) ;  /* 0x000000c000017945 */ /* 0x000fe40003800000 */
[----:B------:R-:W-:Y:S01]  /*28c0*/  IMAD R73, R73, UR7, R32 ;  /* 0x0000000749497c24 */ /* 0x000fe2000f8e0220 */
[----:B------:R-:W-:Y:S02]  /*28d0*/  ULDC.64 UR6, c[0x0][0x5b0] ;  /* 0x00016c0000067ab9 */ /* 0x000fe40000000a00 */
[----:B------:R-:W-:-:S02]  /*28e0*/  IMAD R29, R31, UR6, RZ ;  /* 0x000000061f1d7c24 */ /* 0x000fc4000f8e02ff */
[----:B------:R-:W-:Y:S02]  /*28f0*/  IMAD.IADD R25, R25, 0x1, R73 ;  /* 0x0000000119197824 */ /* 0x000fe400078e0249 */
[C---:B------:R-:W-:Y:S02]  /*2900*/  IMAD R29, R33.reuse, UR7, R29 ;  /* 0x00000007211d7c24 */ /* 0x040fe4000f8e021d */
[----:B------:R-:W-:-:S03]  /*2910*/  IMAD.WIDE.U32 R14, R33, UR6, R24 ;  /* 0x00000006210e7c25 */ /* 0x000fc6000f8e0018 */
[----:B------:R-:W-:-:S04]  /*2920*/  IADD3 R14, P1, R14, UR10, RZ ;  /* 0x0000000a0e0e7c10 */ /* 0x000fc8000ff3e0ff */
[--C-:B------:R-:W-:Y:S02]  /*2930*/  IADD3.X R15, R15, UR11, R29.reuse, P1, !PT ;  /* 0x0000000b0f0f7c10 */ /* 0x100fe40008ffe41d */
[----:B------:R-:W-:Y:S01]  /*2940*/  PRMT R29, RZ, 0x7610, R29 ;  /* 0x00007610ff1d7816 */ /* 0x000fe2000000001d */
[----:B------:R-:W-:Y:S06]  /*2950*/  @P3 BRA `(.L_x_40) ;  /* 0x0000000000043947 */ /* 0x000fec0003800000 */
[----:B------:R0:W5:Y:S02]  /*2960*/  LDG.E.U8 R29, desc[UR18][R14.64] ;  /* 0x000000120e1d7981 */ /* 0x000164000c1e1100 */
.L_x_40:
[----:B------:R-:W-:Y:S05]  /*2970*/  BSYNC B1 ;  /* 0x0000000000017941 */ /* 0x000fea0003800000 */
.L_x_39:
[----:B-----5:R-:W-:Y:S01]  /*2980*/  LOP3.LUT R29, R29, 0xff, RZ, 0xc0, !PT ;  /* 0x000000ff1d1d7812 */ /* 0x020fe200078ec0ff */
[----:B------:R-:W-:Y:S01]  /*2990*/  BSSY B1, `(.L_x_41) ;  /* 0x000000c000017945 */ /* 0x000fe20003800000 */
[----:B------:R-:W-:Y:S02]  /*29a0*/  ISETP.GE.AND P1, PT, R28, 0x2, PT ;  /* 0x000000021c00780c */ /* 0x000fe40003f26270 */
[----:B------:R-:W-:Y:S02]  /*29b0*/  F2FP.F16.E5M2.UNPACK_B R29, R29 ;  /* 0x0000001dff1d723e */ /* 0x000fe400020004ff */
[----:B------:R-:W-:-:S03]  /*29c0*/  ISETP.LT.OR P2, PT, R27, 0x1, !P1 ;  /* 0x000000011b00780c */ /* 0x000fc60004f41670 */
[----:B------:R-:W-:-:S05]  /*29d0*/  HADD2.F32 R29, -RZ, R29.H0_H0 ;  /* 0x2000001dff1d7230 */ /* 0x000fca0000004100 */
[----:B------:R-:W-:Y:S01]  /*29e0*/  FMUL R32, R29, R12 ;  /* 0x0000000c1d207220 */ /* 0x000fe20000400000 */
[----:B------:R-:W-:-:S03]  /*29f0*/  PRMT R29, RZ, 0x7610, R29 ;  /* 0x00007610ff1d7816 */ /* 0x000fc6000000001d */
[----:B--2---:R-:W-:-:S05]  /*2a00*/  FFMA R32, R79, R7, R32 ;  /* 0x000000074f207223 */ /* 0x004fca0000000020 */
[----:B------:R-:W-:-:S05]  /*2a10*/  F2FP.SATFINITE.E5M2.F32.PACK_AB_MERGE_C R35, RZ, R32, RZ ;  /* 0x00000020ff23723e */ /* 0x000fca00048060ff */
[----:B------:R1:W-:Y:S01]  /*2a20*/  @!P3 STG.E.U8 desc[UR18][R8.64], R35 ;  /* 0x000000230800b986 */ /* 0x0003e2000c101112 */
[----:B------:R-:W-:Y:S05]  /*2a30*/  @P2 BRA `(.L_x_42) ;  /* 0x0000000000042947 */ /* 0x000fea0003800000 */
[----:B------:R2:W5:Y:S02]  /*2a40*/  LDG.E.U8 R29, desc[UR18][R14.64+0x1] ;  /* 0x000001120e1d7981 */ /* 0x000564000c1e1100 */
.L_x_42:
[----:B------:R-:W-:Y:S05]  /*2a50*/  BSYNC B1 ;  /* 0x0000000000017941 */ /* 0x000fea0003800000 */
.L_x_41:
[----:B-----5:R-:W-:Y:S01]  /*2a60*/  LOP3.LUT R29, R29, 0xff, RZ, 0xc0, !PT ;  /* 0x000000ff1d1d7812 */ /* 0x020fe200078ec0ff */
[----:B------:R-:W-:Y:S01]  /*2a70*/  BSSY B1, `(.L_x_43) ;  /* 0x0000012000017945 */ /* 0x000fe20003800000 */
[----:B------:R-:W-:Y:S02]  /*2a80*/  IADD3 R33, P3, R33, 0x8, RZ ;  /* 0x0000000821217810 */ /* 0x000fe40007f7e0ff */
[----:B------:R-:W-:Y:S02]  /*2a90*/  F2FP.F16.E5M2.UNPACK_B R29, R29 ;  /* 0x0000001dff1d723e */ /* 0x000fe400020004ff */
[----:B------:R-:W-:Y:S01]  /*2aa0*/  ISETP.LT.OR P0, PT, R27, 0x9, !P0 ;  /* 0x000000091b00780c */ /* 0x000fe20004701670 */
[----:B------:R-:W-:Y:S02]  /*2ab0*/  IMAD.X R30, RZ, RZ, R31, P3 ;  /* 0x000000ffff1e7224 */ /* 0x000fe400018e061f */
[----:B------:R-:W-:Y:S02]  /*2ac0*/  HADD2.F32 R29, -RZ, R29.H0_H0 ;  /* 0x2000001dff1d7230 */ /* 0x000fe40000004100 */
[----:B------:R-:W-:-:S02]  /*2ad0*/  IMAD R30, R30, UR6, RZ ;  /* 0x000000061e1e7c24 */ /* 0x000fc4000f8e02ff */
[----:B------:R-:W-:-:S04]  /*2ae0*/  IMAD.WIDE.U32 R24, R33, UR6, R24 ;  /* 0x0000000621187c25 */ /* 0x000fc8000f8e0018 */
[----:B------:R-:W-:Y:S01]  /*2af0*/  FMUL R29, R29, R12 ;  /* 0x0000000c1d1d7220 */ /* 0x000fe20000400000 */
[----:B------:R-:W-:-:S03]  /*2b00*/  IMAD R33, R33, UR7, R30 ;  /* 0x0000000721217c24 */ /* 0x000fc6000f8e021e */
[----:B------:R-:W-:Y:S01]  /*2b10*/  FFMA R29, R80, R7, R29 ;  /* 0x00000007501d7223 */ /* 0x000fe2000000001d */
[----:B------:R-:W-:-:S04]  /*2b20*/  IADD3 R24, P3, R24, UR10, RZ ;  /* 0x0000000a18187c10 */ /* 0x000fc8000ff7e0ff */
[----:B------:R-:W-:Y:S02]  /*2b30*/  F2FP.SATFINITE.E5M2.F32.PACK_AB_MERGE_C R31, RZ, R29, RZ ;  /* 0x0000001dff1f723e */ /* 0x000fe400048060ff */
[----:B------:R-:W-:Y:S02]  /*2b40*/  IADD3.X R25, R25, UR11, R33, P3, !PT ;  /* 0x0000000b19197c10 */ /* 0x000fe40009ffe421 */
[----:B------:R-:W-:Y:S01]  /*2b50*/  PRMT R29, RZ, 0x7610, R29 ;  /* 0x00007610ff1d7816 */ /* 0x000fe2000000001d */
[----:B------:R3:W-:Y:S01]  /*2b60*/  @!P2 STG.E.U8 desc[UR18][R8.64+0x1], R31 ;  /* 0x0000011f0800a986 */ /* 0x0007e2000c101112 */
[----:B------:R-:W-:Y:S05]  /*2b70*/  @P0 BRA `(.L_x_44) ;  /* 0x0000000000040947 */ /* 0x000fea0003800000 */
[----:B------:R4:W5:Y:S02]  /*2b80*/  LDG.E.U8 R29, desc[UR18][R24.64] ;  /* 0x00000012181d7981 */ /* 0x000964000c1e1100 */
.L_x_44:
[----:B------:R-:W-:Y:S05]  /*2b90*/  BSYNC B1 ;  /* 0x0000000000017941 */ /* 0x000fea0003800000 */
.L_x_43:
[----:B-----5:R-:W-:Y:S01]  /*2ba0*/  LOP3.LUT R29, R29, 0xff, RZ, 0xc0, !PT ;  /* 0x000000ff1d1d7812 */ /* 0x020fe200078ec0ff */
[----:B------:R-:W-:Y:S01]  /*2bb0*/  BSSY B1, `(.L_x_45) ;  /* 0x000000b000017945 */ /* 0x000fe20003800000 */
[----:B------:R-:W-:Y:S02]  /*2bc0*/  ISETP.LT.OR P1, PT, R27, 0x9, !P1 ;  /* 0x000000091b00780c */ /* 0x000fe40004f21670 */
[----:B------:R-:W-:-:S05]  /*2bd0*/  F2FP.F16.E5M2.UNPACK_B R29, R29 ;  /* 0x0000001dff1d723e */ /* 0x000fca00020004ff */
[----:B------:R-:W-:-:S05]  /*2be0*/  HADD2.F32 R29, -RZ, R29.H0_H0 ;  /* 0x2000001dff1d7230 */ /* 0x000fca0000004100 */
[----:B------:R-:W-:Y:S01]  /*2bf0*/  FMUL R30, R29, R12 ;  /* 0x0000000c1d1e7220 */ /* 0x000fe20000400000 */
[----:B------:R-:W-:-:S03]  /*2c00*/  PRMT R29, RZ, 0x7610, R29 ;  /* 0x00007610ff1d7816 */ /* 0x000fc6000000001d */
[----:B------:R-:W-:-:S05]  /*2c10*/  FFMA R30, R77, R7, R30 ;  /* 0x000000074d1e7223 */ /* 0x000fca000000001e */
[----:B---3--:R-:W-:-:S05]  /*2c20*/  F2FP.SATFINITE.E5M2.F32.PACK_AB_MERGE_C R31, RZ, R30, RZ ;  /* 0x0000001eff1f723e */ /* 0x008fca00048060ff */
[----:B------:R3:W-:Y:S01]  /*2c30*/  @!P0 STG.E.U8 desc[UR18][R10.64], R31 ;  /* 0x0000001f0a008986 */ /* 0x0007e2000c101112 */
[----:B------:R-:W-:Y:S05]  /*2c40*/  @P1 BRA `(.L_x_46) ;  /* 0x0000000000041947 */ /* 0x000fea0003800000 */
[----:B------:R0:W5:Y:S02]  /*2c50*/  LDG.E.U8 R29, desc[UR18][R24.64+0x1] ;  /* 0x00000112181d7981 */ /* 0x000164000c1e1100 */
.L_x_46:
[----:B------:R-:W-:Y:S05]  /*2c60*/  BSYNC B1 ;  /* 0x0000000000017941 */ /* 0x000fea0003800000 */
.L_x_45:
[----:B-----5:R-:W-:Y:S01]  /*2c70*/  LOP3.LUT R29, R29, 0xff, RZ, 0xc0, !PT ;  /* 0x000000ff1d1d7812 */ /* 0x020fe200078ec0ff */
[----:B------:R-:W-:Y:S01]  /*2c80*/  BSSY B1, `(.L_x_47) ;  /* 0x000000c000017945 */ /* 0x000fe20003800000 */
[----:B------:R-:W-:Y:S02]  /*2c90*/  ISETP.GE.AND P0, PT, R28, 0x9, PT ;  /* 0x000000091c00780c */ /* 0x000fe40003f06270 */
[----:B------:R-:W-:Y:S02]  /*2ca0*/  F2FP.F16.E5M2.UNPACK_B R29, R29 ;  /* 0x0000001dff1d723e */ /* 0x000fe400020004ff */
[----:B------:R-:W-:-:S03]  /*2cb0*/  ISETP.LT.OR P2, PT, R27, 0x1, !P0 ;  /* 0x000000011b00780c */ /* 0x000fc60004741670 */
[----:B------:R-:W-:-:S05]  /*2cc0*/  HADD2.F32 R29, -RZ, R29.H0_H0 ;  /* 0x2000001dff1d7230 */ /* 0x000fca0000004100 */
[----:B------:R-:W-:-:S04]  /*2cd0*/  FMUL R29, R29, R12 ;  /* 0x0000000c1d1d7220 */ /* 0x000fc80000400000 */
[----:B------:R-:W-:-:S05]  /*2ce0*/  FFMA R29, R78, R7, R29 ;  /* 0x000000074e1d7223 */ /* 0x000fca000000001d */
[----:B---3--:R-:W-:Y:S02]  /*2cf0*/  F2FP.SATFINITE.E5M2.F32.PACK_AB_MERGE_C R31, RZ, R29, RZ ;  /* 0x0000001dff1f723e */ /* 0x008fe400048060ff */
[----:B------:R-:W-:-:S03]  /*2d00*/  PRMT R29, RZ, 0x7610, R29 ;  /* 0x00007610ff1d7816 */ /* 0x000fc6000000001d */
[----:B------:R3:W-:Y:S01]  /*2d10*/  @!P1 STG.E.U8 desc[UR18][R10.64+0x1], R31 ;  /* 0x0000011f0a009986 */ /* 0x0007e2000c101112 */
[----:B------:R-:W-:Y:S05]  /*2d20*/  @P2 BRA `(.L_x_48) ;  /* 0x0000000000042947 */ /* 0x000fea0003800000 */
[----:B------:R0:W5:Y:S02]  /*2d30*/  LDG.E.U8 R29, desc[UR18][R14.64+0x8] ;  /* 0x000008120e1d7981 */ /* 0x000164000c1e1100 */
.L_x_48:
[----:B------:R-:W-:Y:S05]  /*2d40*/  BSYNC B1 ;  /* 0x0000000000017941 */ /* 0x000fea0003800000 */
.L_x_47:
        /* <DEDUP_REMOVED lines=13> */
.L_x_50:
[----:B------:R-:W-:Y:S05]  /*2e20*/  BSYNC B1 ;  /* 0x0000000000017941 */ /* 0x000fea0003800000 */
.L_x_49:
[----:B-----5:R-:W-:Y:S01]  /*2e30*/  LOP3.LUT R29, R29, 0xff, RZ, 0xc0, !PT ;  /* 0x000000ff1d1d7812 */ /* 0x020fe200078ec0ff */
[----:B------:R-:W-:Y:S01]  /*2e40*/  BSSY B1, `(.L_x_51) ;  /* 0x000000b000017945 */ /* 0x000fe20003800000 */
[----:B------:R-:W-:Y:S02]  /*2e50*/  ISETP.LT.OR P0, PT, R27, 0x9, !P0 ;  /* 0x000000091b00780c */ /* 0x000fe40004701670 */
[----:B------:R-:W-:-:S05]  /*2e60*/  F2FP.F16.E5M2.UNPACK_B R29, R29 ;  /* 0x0000001dff1d723e */ /* 0x000fca00020004ff */
        /* <DEDUP_REMOVED lines=8> */
.L_x_52:
[----:B------:R-:W-:Y:S05]  /*2ef0*/  BSYNC B1 ;  /* 0x0000000000017941 */ /* 0x000fea0003800000 */
.L_x_51:
        /* <DEDUP_REMOVED lines=12> */
.L_x_54:
[----:B------:R-:W-:Y:S05]  /*2fc0*/  BSYNC B1 ;  /* 0x0000000000017941 */ /* 0x000fea0003800000 */
.L_x_53:
        /* <DEDUP_REMOVED lines=13> */
.L_x_56:
[----:B------:R-:W-:Y:S05]  /*30a0*/  BSYNC B1 ;  /* 0x0000000000017941 */ /* 0x000fea0003800000 */
.L_x_55:
        /* <DEDUP_REMOVED lines=13> */
.L_x_58:
[----:B------:R-:W-:Y:S05]  /*3180*/  BSYNC B1 ;  /* 0x0000000000017941 */ /* 0x000fea0003800000 */
.L_x_57:
        /* <DEDUP_REMOVED lines=12> */
.L_x_60:
[----:B------:R-:W-:Y:S05]  /*3250*/  BSYNC B1 ;  /* 0x0000000000017941 */ /* 0x000fea0003800000 */
.L_x_59:
        /* <DEDUP_REMOVED lines=12> */
.L_x_62:
[----:B------:R-:W-:Y:S05]  /*3320*/  BSYNC B1 ;  /* 0x0000000000017941 */ /* 0x000fea0003800000 */
.L_x_61:
        /* <DEDUP_REMOVED lines=13> */
.L_x_64:
[----:B------:R-:W-:Y:S05]  /*3400*/  BSYNC B1 ;  /* 0x0000000000017941 */ /* 0x000fea0003800000 */
.L_x_63:
        /* <DEDUP_REMOVED lines=13> */
.L_x_66:
[----:B------:R-:W-:Y:S05]  /*34e0*/  BSYNC B1 ;  /* 0x0000000000017941 */ /* 0x000fea0003800000 */
.L_x_65:
        /* <DEDUP_REMOVED lines=12> */
.L_x_68:
[----:B------:R-:W-:Y:S05]  /*35b0*/  BSYNC B1 ;  /* 0x0000000000017941 */ /* 0x000fea0003800000 */
.L_x_67:
        /* <DEDUP_REMOVED lines=12> */
.L_x_70:
[----:B------:R-:W-:Y:S05]  /*3680*/  BSYNC B1 ;  /* 0x0000000000017941 */ /* 0x000fea0003800000 */
.L_x_69:
        /* <DEDUP_REMOVED lines=13> */
.L_x_72:
[----:B------:R-:W-:Y:S05]  /*3760*/  BSYNC B1 ;  /* 0x0000000000017941 */ /* 0x000fea0003800000 */
.L_x_71:
        /* <DEDUP_REMOVED lines=13> */
.L_x_74:
[----:B------:R-:W-:Y:S05]  /*3840*/  BSYNC B1 ;  /* 0x0000000000017941 */ /* 0x000fea0003800000 */
.L_x_73:
        /* <DEDUP_REMOVED lines=12> */
.L_x_76:
[----:B------:R-:W-:Y:S05]  /*3910*/  BSYNC B1 ;  /* 0x0000000000017941 */ /* 0x000fea0003800000 */
.L_x_75:
        /* <DEDUP_REMOVED lines=12> */
.L_x_78:
[----:B------:R-:W-:Y:S05]  /*39e0*/  BSYNC B1 ;  /* 0x0000000000017941 */ /* 0x000fea0003800000 */
.L_x_77:
        /* <DEDUP_REMOVED lines=13> */
.L_x_80:
[----:B------:R-:W-:Y:S05]  /*3ac0*/  BSYNC B1 ;  /* 0x0000000000017941 */ /* 0x000fea0003800000 */
.L_x_79:
        /* <DEDUP_REMOVED lines=13> */
.L_x_82:
[----:B------:R-:W-:Y:S05]  /*3ba0*/  BSYNC B1 ;  /* 0x0000000000017941 */ /* 0x000fea0003800000 */
.L_x_81:
        /* <DEDUP_REMOVED lines=12> */
.L_x_84:
[----:B------:R-:W-:Y:S05]  /*3c70*/  BSYNC B1 ;  /* 0x0000000000017941 */ /* 0x000fea0003800000 */
.L_x_83:
[----:B-----5:R-:W-:Y:S01]  /*3c80*/  LOP3.LUT R29, R29, 0xff, RZ, 0xc0, !PT ;  /* 0x000000ff1d1d7812 */ /* 0x020fe200078ec0ff */
[----:B------:R-:W-:Y:S01]  /*3c90*/  BSSY B1, `(.L_x_85) ;  /* 0x000000b000017945 */ /* 0x000fe20003800000 */
[----:B------:R-:W-:Y:S02]  /*3ca0*/  ISETP.LT.OR P1, PT, R27, 0x9, !P1 ;  /* 0x000000091b00780c */ /* 0x000fe40004f21670 */
[----:B------:R-:W-:-:S05]  /*3cb0*/  F2FP.F16.E5M2.UNPACK_B R29, R29 ;  /* 0x0000001dff1d723e */ /* 0x000fca00020004ff */
[----:B------:R-:W-:-:S05]  /*3cc0*/  HADD2.F32 R29, -RZ, R29.H0_H0 ;  /* 0x2000001dff1d7230 */ /* 0x000fca0000004100 */
[----:B------:R-:W-:-:S04]  /*3cd0*/  FMUL R30, R29, R12 ;  /* 0x0000000c1d1e7220 */ /* 0x000fc80000400000 */
[----:B------:R-:W-:Y:S01]  /*3ce0*/  FFMA R30, R23, R7, R30 ;  /* 0x00000007171e7223 */ /* 0x000fe2000000001e */
[----:B------:R-:W-:-:S04]  /*3cf0*/  PRMT R23, RZ, 0x7610, R23 ;  /* 0x00007610ff177816 */ /* 0x000fc80000000017 */
[----:B------:R-:W-:-:S05]  /*3d00*/  F2FP.SATFINITE.E5M2.F32.PACK_AB_MERGE_C R29, RZ, R30, RZ ;  /* 0x0000001eff1d723e */ /* 0x000fca00048060ff */
[----:B------:R0:W-:Y:S01]  /*3d10*/  @!P0 STG.E.U8 desc[UR18][R10.64+0x28], R29 ;  /* 0x0000281d0a008986 */ /* 0x0001e2000c101112 */
[----:B------:R-:W-:Y:S05]  /*3d20*/  @P1 BRA `(.L_x_86) ;  /* 0x0000000000041947 */ /* 0x000fea0003800000 */
[----:B------:R0:W5:Y:S02]  /*3d30*/  LDG.E.U8 R23, desc[UR18][R24.64+0x29] ;  /* 0x0000291218177981 */ /* 0x000164000c1e1100 */
.L_x_86:
[----:B------:R-:W-:Y:S05]  /*3d40*/  BSYNC B1 ;  /* 0x0000000000017941 */ /* 0x000fea0003800000 */
.L_x_85:
        /* <DEDUP_REMOVED lines=8> */
[----:B0-----:R-:W-:Y:S02]  /*3dd0*/  F2FP.SATFINITE.E5M2.F32.PACK_AB_MERGE_C R29, RZ, R23, RZ ;  /* 0x00000017ff1d723e */ /* 0x001fe400048060ff */
[----:B------:R-:W-:-:S03]  /*3de0*/  PRMT R23, RZ, 0x7610, R23 ;  /* 0x00007610ff177816 */ /* 0x000fc60000000017 */
[----:B------:R0:W-:Y:S01]  /*3df0*/  @!P1 STG.E.U8 desc[UR18][R10.64+0x29], R29 ;  /* 0x0000291d0a009986 */ /* 0x0001e2000c101112 */
[----:B------:R-:W-:Y:S05]  /*3e00*/  @P2 BRA `(.L_x_88) ;  /* 0x0000000000042947 */ /* 0x000fea0003800000 */
[----:B------:R0:W5:Y:S02]  /*3e10*/  LDG.E.U8 R23, desc[UR18][R14.64+0x30] ;  /* 0x000030120e177981 */ /* 0x000164000c1e1100 */
.L_x_88:
[----:B------:R-:W-:Y:S05]  /*3e20*/  BSYNC B1 ;  /* 0x0000000000017941 */ /* 0x000fea0003800000 */
.L_x_87:
[----:B-----5:R-:W-:Y:S01]  /*3e30*/  LOP3.LUT R23, R23, 0xff, RZ, 0xc0, !PT ;  /* 0x000000ff17177812 */ /* 0x020fe200078ec0ff */
[----:B------:R-:W-:Y:S01]  /*3e40*/  BSSY B1, `(.L_x_89) ;  /* 0x000000c000017945 */ /* 0x000fe20003800000 */
[----:B------:R-:W-:Y:S02]  /*3e50*/  ISETP.GE.AND P1, PT, R28, 0x32, PT ;  /* 0x000000321c00780c */ /* 0x000fe40003f26270 */
[----:B------:R-:W-:Y:S02]  /*3e60*/  F2FP.F16.E5M2.UNPACK_B R23, R23 ;  /* 0x00000017ff17723e */ /* 0x000fe400020004ff */
[----:B------:R-:W-:-:S03]  /*3e70*/  ISETP.LT.OR P3, PT, R27, 0x1, !P1 ;  /* 0x000000011b00780c */ /* 0x000fc60004f61670 */
        /* <DEDUP_REMOVED lines=8> */
.L_x_90:
[----:B------:R-:W-:Y:S05]  /*3f00*/  BSYNC B1 ;  /* 0x0000000000017941 */ /* 0x000fea0003800000 */
.L_x_89:
[----:B-----5:R-:W-:Y:S01]  /*3f10*/  LOP3.LUT R21, R21, 0xff, RZ, 0xc0, !PT ;  /* 0x000000ff15157812 */ /* 0x020fe200078ec0ff */
[----:B------:R-:W-:Y:S01]  /*3f20*/  BSSY B1, `(.L_x_91) ;  /* 0x000000b000017945 */ /* 0x000fe20003800000 */
[----:B------:R-:W-:Y:S02]  /*3f30*/  ISETP.LT.OR P0, PT, R27, 0x9, !P0 ;  /* 0x000000091b00780c */ /* 0x000fe40004701670 */
[----:B------:R-:W-:-:S05]  /*3f40*/  F2FP.F16.E5M2.UNPACK_B R21, R21 ;  /* 0x00000015ff15723e */ /* 0x000fca00020004ff */
        /* <DEDUP_REMOVED lines=8> */
.L_x_92:
[----:B------:R-:W-:Y:S05]  /*3fd0*/  BSYNC B1 ;  /* 0x0000000000017941 */ /* 0x000fea0003800000 */
.L_x_91:
        /* <DEDUP_REMOVED lines=12> */
.L_x_94:
[----:B------:R-:W-:Y:S05]  /*40a0*/  BSYNC B1 ;  /* 0x0000000000017941 */ /* 0x000fea0003800000 */
.L_x_93:
        /* <DEDUP_REMOVED lines=13> */
.L_x_96:
[----:B------:R-:W-:Y:S05]  /*4180*/  BSYNC B1 ;  /* 0x0000000000017941 */ /* 0x000fea0003800000 */
.L_x_95:
        /* <DEDUP_REMOVED lines=13> */
.L_x_98:
[----:B------:R-:W-:Y:S05]  /*4260*/  BSYNC B1 ;  /* 0x0000000000017941 */ /* 0x000fea0003800000 */
.L_x_97:
[----:B-----5:R-:W-:Y:S01]  /*4270*/  LOP3.LUT R17, R17, 0xff, RZ, 0xc0, !PT ;  /* 0x000000ff11117812 */ /* 0x020fe200078ec0ff */
[----:B------:R-:W-:Y:S01]  /*4280*/  BSSY B1, `(.L_x_99) ;  /* 0x000000b000017945 */ /* 0x000fe20003800000 */
[----:B------:R-:W-:Y:S02]  /*4290*/  ISETP.LT.OR P0, PT, R27, 0x9, !P0 ;  /* 0x000000091b00780c */ /* 0x000fe40004701670 */
[----:B------:R-:W-:Y:S02]  /*42a0*/  F2FP.F16.E5M2.UNPACK_B R17, R17 ;  /* 0x00000011ff11723e */ /* 0x000fe400020004ff */
[----:B0-2---:R-:W-:-:S03]  /*42b0*/  PRMT R14, RZ, 0x7610, R14 ;  /* 0x00007610ff0e7816 */ /* 0x005fc6000000000e */
[----:B------:R-:W-:-:S05]  /*42c0*/  HADD2.F32 R17, -RZ, R17.H0_H0 ;  /* 0x20000011ff117230 */ /* 0x000fca0000004100 */
[----:B------:R-:W-:-:S04]  /*42d0*/  FMUL R17, R17, R12 ;  /* 0x0000000c11117220 */ /* 0x000fc80000400000 */
[----:B------:R-:W-:-:S05]  /*42e0*/  FFMA R17, R18, R7, R17 ;  /* 0x0000000712117223 */ /* 0x000fca0000000011 */
[----:B------:R-:W-:-:S05]  /*42f0*/  F2FP.SATFINITE.E5M2.F32.PACK_AB_MERGE_C R17, RZ, R17, RZ ;  /* 0x00000011ff11723e */ /* 0x000fca00048060ff */
[----:B------:R0:W-:Y:S01]  /*4300*/  @!P3 STG.E.U8 desc[UR18][R8.64+0x39], R17 ;  /* 0x000039110800b986 */ /* 0x0001e2000c101112 */
[----:B------:R-:W-:Y:S05]  /*4310*/  @P0 BRA `(.L_x_100) ;  /* 0x0000000000040947 */ /* 0x000fea0003800000 */
[----:B------:R2:W5:Y:S02]  /*4320*/  LDG.E.U8 R14, desc[UR18][R24.64+0x38] ;  /* 0x00003812180e7981 */ /* 0x000564000c1e1100 */
.L_x_100:
[----:B------:R-:W-:Y:S05]  /*4330*/  BSYNC B1 ;  /* 0x0000000000017941 */ /* 0x000fea0003800000 */
.L_x_99:
[----:B-----5:R-:W-:Y:S01]  /*4340*/  LOP3.LUT R14, R14, 0xff, RZ, 0xc0, !PT ;  /* 0x000000ff0e0e7812 */ /* 0x020fe200078ec0ff */
[----:B------:R-:W-:Y:S01]  /*4350*/  BSSY B1, `(.L_x_101) ;  /* 0x000000b000017945 */ /* 0x000fe20003800000 */
[----:B------:R-:W-:Y:S02]  /*4360*/  ISETP.LT.OR P1, PT, R27, 0x9, !P1 ;  /* 0x000000091b00780c */ /* 0x000fe40004f21670 */
[----:B------:R-:W-:-:S05]  /*4370*/  F2FP.F16.E5M2.UNPACK_B R14, R14 ;  /* 0x0000000eff0e723e */ /* 0x000fca00020004ff */
[----:B01-3--:R-:W-:-:S05]  /*4380*/  HADD2.F32 R9, -RZ, R14.H0_H0 ;  /* 0x2000000eff097230 */ /* 0x00bfca0000004100 */
[----:B------:R-:W-:-:S04]  /*4390*/  FMUL R8, R9, R12 ;  /* 0x0000000c09087220 */ /* 0x000fc80000400000 */
[----:B------:R-:W-:-:S05]  /*43a0*/  FFMA R8, R13, R7, R8 ;  /* 0x000000070d087223 */ /* 0x000fca0000000008 */
[----:B------:R-:W-:Y:S02]  /*43b0*/  F2FP.SATFINITE.E5M2.F32.PACK_AB_MERGE_C R9, RZ, R8, RZ ;  /* 0x00000008ff09723e */ /* 0x000fe400048060ff */
[----:B------:R-:W-:-:S03]  /*43c0*/  PRMT R8, RZ, 0x7610, R8 ;  /* 0x00007610ff087816 */ /* 0x000fc60000000008 */
[----:B------:R0:W-:Y:S01]  /*43d0*/  @!P0 STG.E.U8 desc[UR18][R10.64+0x38], R9 ;  /* 0x000038090a008986 */ /* 0x0001e2000c101112 */
[----:B------:R-:W-:Y:S05]  /*43e0*/  @P1 BRA `(.L_x_102) ;  /* 0x0000000000041947 */ /* 0x000fea0003800000 */
[----:B------:R1:W5:Y:S02]  /*43f0*/  LDG.E.U8 R8, desc[UR18][R24.64+0x39] ;  /* 0x0000391218087981 */ /* 0x000364000c1e1100 */
.L_x_102:
[----:B------:R-:W-:Y:S05]  /*4400*/  BSYNC B1 ;  /* 0x0000000000017941 */ /* 0x000fea0003800000 */
.L_x_101:
[----:B------:R-:W-:Y:S05]  /*4410*/  @P1 BRA `(.L_x_103) ;  /* 0x0000000800601947 */ /* 0x000fea0003800000 */
[----:B-----5:R-:W-:-:S04]  /*4420*/  LOP3.LUT R8, R8, 0xff, RZ, 0xc0, !PT ;  /* 0x000000ff08087812 */ /* 0x020fc800078ec0ff */
[----:B------:R-:W-:-:S05]  /*4430*/  F2FP.F16.E5M2.UNPACK_B R8, R8 ;  /* 0x00000008ff08723e */ /* 0x000fca00020004ff */
[----:B0-----:R-:W-:-:S05]  /*4440*/  HADD2.F32 R9, -RZ, R8.H0_H0 ;  /* 0x20000008ff097230 */ /* 0x001fca0000004100 */
[----:B------:R-:W-:-:S04]  /*4450*/  FMUL R9, R9, R12 ;  /* 0x0000000c09097220 */ /* 0x000fc80000400000 */
[----:B------:R-:W-:-:S05]  /*4460*/  FFMA R9, R16, R7, R9 ;  /* 0x0000000710097223 */ /* 0x000fca0000000009 */
[----:B------:R-:W-:-:S05]  /*4470*/  F2FP.SATFINITE.E5M2.F32.PACK_AB_MERGE_C R9, RZ, R9, RZ ;  /* 0x00000009ff09723e */ /* 0x000fca00048060ff */
[----:B------:R3:W-:Y:S01]  /*4480*/  STG.E.U8 desc[UR18][R10.64+0x39], R9 ;  /* 0x000039090a007986 */ /* 0x0007e2000c101112 */
[----:B------:R-:W-:Y:S05]  /*4490*/  BRA `(.L_x_103) ;  /* 0x0000000800407947 */ /* 0x000fea0003800000 */
.L_x_38:
[C---:B------:R-:W-:Y:S01]  /*44a0*/  ISETP.GE.AND P3, PT, R28.reuse, 0x1, PT ;  /* 0x000000011c00780c */ /* 0x040fe20003f66270 */
[-C--:B--2---:R-:W-:Y:S01]  /*44b0*/  FMUL R79, R79, R7.reuse ;  /* 0x000000074f4f7220 */ /* 0x084fe20000400000 */
[----:B------:R-:W-:Y:S01]  /*44c0*/  ISETP.GE.AND P0, PT, R28, 0x2, PT ;  /* 0x000000021c00780c */ /* 0x000fe20003f06270 */
[-C--:B------:R-:W-:Y:S01]  /*44d0*/  FMUL R80, R80, R7.reuse ;  /* 0x0000000750507220 */ /* 0x080fe20000400000 */
[----:B------:R-:W-:Y:S01]  /*44e0*/  ISETP.LT.OR P1, PT, R27, 0x1, !P3 ;  /* 0x000000011b00780c */ /* 0x000fe20005f21670 */
[-C--:B------:R-:W-:Y:S01]  /*44f0*/  FMUL R77, R77, R7.reuse ;  /* 0x000000074d4d7220 */ /* 0x080fe20000400000 */
[C---:B------:R-:W-:Y:S01]  /*4500*/  ISETP.LT.OR P2, PT, R27.reuse, 0x1, !P0 ;  /* 0x000000011b00780c */ /* 0x040fe20004741670 */
[-C--:B------:R-:W-:Y:S01]  /*4510*/  FMUL R78, R78, R7.reuse ;  /* 0x000000074e4e7220 */ /* 0x080fe20000400000 */
[----:B------:R-:W-:Y:S01]  /*4520*/  ISETP.LT.OR P3, PT, R27, 0x9, !P3 ;  /* 0x000000091b00780c */ /* 0x000fe20005f61670 */
[----:B------:R-:W-:Y:S01]  /*4530*/  FMUL R75, R75, R7 ;  /* 0x000000074b4b7220 */ /* 0x000fe20000400000 */
[----:B------:R-:W-:Y:S01]  /*4540*/  F2FP.SATFINITE.E5M2.F32.PACK_AB_MERGE_C R79, RZ, R79, RZ ;  /* 0x0000004fff4f723e */ /* 0x000fe200048060ff */
[-C--:B------:R-:W-:Y:S01]  /*4550*/  FMUL R76, R76, R7.reuse ;  /* 0x000000074c4c7220 */ /* 0x080fe20000400000 */
[----:B------:R-:W-:Y:S01]  /*4560*/  F2FP.SATFINITE.E5M2.F32.PACK_AB_MERGE_C R15, RZ, R80, RZ ;  /* 0x00000050ff0f723e */ /* 0x000fe200048060ff */
[----:B------:R-:W-:Y:S01]  /*4570*/  FMUL R74, R74, R7 ;  /* 0x000000074a4a7220 */ /* 0x000fe20000400000 */
[----:B------:R-:W-:Y:S01]  /*4580*/  F2FP.SATFINITE.E5M2.F32.PACK_AB_MERGE_C R77, RZ, R77, RZ ;  /* 0x0000004dff4d723e */ /* 0x000fe200048060ff */
[-C--:B------:R-:W-:Y:S01]  /*4590*/  FMUL R72, R72, R7.reuse ;  /* 0x0000000748487220 */ /* 0x080fe20000400000 */
[----:B------:R-:W-:Y:S01]  /*45a0*/  ISETP.LT.OR P0, PT, R27, 0x9, !P0 ;  /* 0x000000091b00780c */ /* 0x000fe20004701670 */
[----:B------:R-:W-:Y:S01]  /*45b0*/  @!P1 STG.E.U8 desc[UR18][R8.64], R79 ;  /* 0x0000004f08009986 */ /* 0x000fe2000c101112 */
[C---:B------:R-:W-:Y:S01]  /*45c0*/  ISETP.GE.AND P1, PT, R28.reuse, 0x9, PT ;  /* 0x000000091c00780c */ /* 0x040fe20003f26270 */
[----:B------:R-:W-:Y:S01]  /*45d0*/  FMUL R69, R69, R7 ;  /* 0x0000000745457220 */ /* 0x000fe20000400000 */
[----:B------:R-:W-:Y:S01]  /*45e0*/  F2FP.SATFINITE.E5M2.F32.PACK_AB_MERGE_C R75, RZ, R75, RZ ;  /* 0x0000004bff4b723e */ /* 0x000fe200048060ff */
[----:B------:R0:W-:Y:S01]  /*45f0*/  @!P2 STG.E.U8 desc[UR18][R8.64+0x1], R15 ;  /* 0x0000010f0800a986 */ /* 0x0001e2000c101112 */
[----:B------:R-:W-:Y:S01]  /*4600*/  ISETP.GE.AND P2, PT, R28, 0xa, PT ;  /* 0x0000000a1c00780c */ /* 0x000fe20003f46270 */
[-C--:B------:R-:W-:Y:S01]  /*4610*/  FMUL R70, R70, R7.reuse ;  /* 0x0000000746467220 */ /* 0x080fe20000400000 */
[----:B------:R-:W-:Y:S01]  /*4620*/  F2FP.SATFINITE.E5M2.F32.PACK_AB_MERGE_C R25, RZ, R76, RZ ;  /* 0x0000004cff19723e */ /* 0x000fe200048060ff */
[----:B------:R-:W-:Y:S01]  /*4630*/  @!P3 STG.E.U8 desc[UR18][R10.64], R77 ;  /* 0x0000004d0a00b986 */ /* 0x000fe2000c101112 */
[C---:B------:R-:W-:Y:S01]  /*4640*/  ISETP.LT.OR P3, PT, R27.reuse, 0x1, !P1 ;  /* 0x000000011b00780c */ /* 0x040fe20004f61670 */
[-C--:B------:R-:W-:Y:S01]  /*4650*/  FMUL R68, R68, R7.reuse ;  /* 0x0000000744447220 */ /* 0x080fe20000400000 */
[----:B------:R-:W-:Y:S01]  /*4660*/  ISETP.LT.OR P5, PT, R27, 0x1, !P2 ;  /* 0x000000011b00780c */ /* 0x000fe200057a1670 */
[-C--:B------:R-:W-:Y:S01]  /*4670*/  FMUL R67, R67, R7.reuse ;  /* 0x0000000743437220 */ /* 0x080fe20000400000 */
[----:B------:R-:W-:Y:S01]  /*4680*/  ISETP.LT.OR P1, PT, R27, 0x9, !P1 ;  /* 0x000000091b00780c */ /* 0x000fe20004f21670 */
[-C--:B------:R-:W-:Y:S01]  /*4690*/  FMUL R65, R65, R7.reuse ;  /* 0x0000000741417220 */ /* 0x080fe20000400000 */
[----:B------:R-:W-:Y:S01]  /*46a0*/  F2FP.SATFINITE.E5M2.F32.PACK_AB_MERGE_C R29, RZ, R74, RZ ;  /* 0x0000004aff1d723e */ /* 0x000fe200048060ff */
[-C--:B------:R-:W-:Y:S01]  /*46b0*/  FMUL R66, R66, R7.reuse ;  /* 0x0000000742427220 */ /* 0x080fe20000400000 */
[----:B0-----:R-:W-:Y:S01]  /*46c0*/  F2FP.SATFINITE.E5M2.F32.PACK_AB_MERGE_C R15, RZ, R78, RZ ;  /* 0x0000004eff0f723e */ /* 0x001fe200048060ff */
[-C--:B------:R-:W-:Y:S01]  /*46d0*/  FMUL R64, R64, R7.reuse ;  /* 0x0000000740407220 */ /* 0x080fe20000400000 */
[----:B------:R-:W-:Y:S01]  /*46e0*/  ISETP.LT.OR P2, PT, R27, 0x9, !P2 ;  /* 0x000000091b00780c */ /* 0x000fe20005741670 */
[-C--:B------:R-:W-:Y:S01]  /*46f0*/  FMUL R63, R63, R7.reuse ;  /* 0x000000073f3f7220 */ /* 0x080fe20000400000 */
[----:B------:R-:W-:Y:S01]  /*4700*/  F2FP.SATFINITE.E5M2.F32.PACK_AB_MERGE_C R31, RZ, R72, RZ ;  /* 0x00000048ff1f723e */ /* 0x000fe200048060ff */
[----:B------:R0:W-:Y:S01]  /*4710*/  @!P0 STG.E.U8 desc[UR18][R10.64+0x1], R15 ;  /* 0x0000010f0a008986 */ /* 0x0001e2000c101112 */
[C---:B------:R-:W-:Y:S01]  /*4720*/  ISETP.GE.AND P0, PT, R28.reuse, 0x11, PT ;  /* 0x000000111c00780c */ /* 0x040fe20003f06270 */
[----:B------:R-:W-:Y:S01]  /*4730*/  FMUL R61, R61, R7 ;  /* 0x000000073d3d7220 */ /* 0x000fe20000400000 */
[----:B------:R-:W-:Y:S01]  /*4740*/  F2FP.SATFINITE.E5M2.F32.PACK_AB_MERGE_C R69, RZ, R69, RZ ;  /* 0x00000045ff45723e */ /* 0x000fe200048060ff */
[----:B------:R-:W-:Y:S01]  /*4750*/  @!P3 STG.E.U8 desc[UR18][R8.64+0x8], R75 ;  /* 0x0000084b0800b986 */ /* 0x000fe2000c101112 */
[----:B------:R-:W-:Y:S01]  /*4760*/  ISETP.GE.AND P3, PT, R28, 0x12, PT ;  /* 0x000000121c00780c */ /* 0x000fe20003f66270 */
[----:B------:R-:W-:Y:S01]  /*4770*/  FMUL R62, R62, R7 ;  /* 0x000000073e3e7220 */ /* 0x000fe20000400000 */
[----:B------:R-:W-:Y:S01]  /*4780*/  F2FP.SATFINITE.E5M2.F32.PACK_AB_MERGE_C R67, RZ, R67, RZ ;  /* 0x00000043ff43723e */ /* 0x000fe200048060ff */
[----:B------:R1:W-:Y:S01]  /*4790*/  @!P5 STG.E.U8 desc[UR18][R8.64+0x9], R25 ;  /* 0x000009190800d986 */ /* 0x0003e2000c101112 */
[----:B------:R-:W-:Y:S01]  /*47a0*/  ISETP.LT.OR P5, PT, R27, 0x1, !P3 ;  /* 0x000000011b00780c */ /* 0x000fe20005fa1670 */
[-C--:B------:R-:W-:Y:S01]  /*47b0*/  FMUL R59, R59, R7.reuse ;  /* 0x000000073b3b7220 */ /* 0x080fe20000400000 */
[C---:B------:R-:W-:Y:S01]  /*47c0*/  ISETP.LT.OR P3, PT, R27.reuse, 0x9, !P3 ;  /* 0x000000091b00780c */ /* 0x040fe20005f61670 */
[----:B------:R-:W-:Y:S01]  /*47d0*/  @!P1 STG.E.U8 desc[UR18][R10.64+0x8], R29 ;  /* 0x0000081d0a009986 */ /* 0x000fe2000c101112 */
[----:B------:R-:W-:Y:S01]  /*47e0*/  ISETP.LT.OR P1, PT, R27, 0x1, !P0 ;  /* 0x000000011b00780c */ /* 0x000fe20004721670 */
[-C--:B------:R-:W-:Y:S01]  /*47f0*/  FMUL R60, R60, R7.reuse ;  /* 0x000000073c3c7220 */ /* 0x080fe20000400000 */
[----:B0-----:R-:W-:Y:S01]  /*4800*/  F2FP.SATFINITE.E5M2.F32.PACK_AB_MERGE_C R15, RZ, R70, RZ ;  /* 0x00000046ff0f723e */ /* 0x001fe200048060ff */
[----:B------:R-:W-:Y:S01]  /*4810*/  @!P2 STG.E.U8 desc[UR18][R10.64+0x9], R31 ;  /* 0x0000091f0a00a986 */ /* 0x000fe2000c101112 */
[----:B------:R-:W-:Y:S01]  /*4820*/  ISETP.GE.AND P2, PT, R28, 0x19, PT ;  /* 0x000000191c00780c */ /* 0x000fe20003f46270 */
[-C--:B------:R-:W-:Y:S01]  /*4830*/  FMUL R57, R57, R7.reuse ;  /* 0x0000000739397220 */ /* 0x080fe20000400000 */
[C---:B------:R-:W-:Y:S01]  /*4840*/  ISETP.LT.OR P0, PT, R27.reuse, 0x9, !P0 ;  /* 0x000000091b00780c */ /* 0x040fe20004701670 */
[-C--:B------:R-:W-:Y:S01]  /*4850*/  FMUL R58, R58, R7.reuse ;  /* 0x000000073a3a7220 */ /* 0x080fe20000400000 */
[----:B------:R-:W-:Y:S01]  /*4860*/  ISETP.LT.OR P6, PT, R27, 0x1, !P2 ;  /* 0x000000011b00780c */ /* 0x000fe200057c1670 */
[----:B------:R0:W-:Y:S01]  /*4870*/  @!P5 STG.E.U8 desc[UR18][R8.64+0x11], R15 ;  /* 0x0000110f0800d986 */ /* 0x0001e2000c101112 */
[----:B-1----:R-:W-:Y:S01]  /*4880*/  F2FP.SATFINITE.E5M2.F32.PACK_AB_MERGE_C R25, RZ, R68, RZ ;  /* 0x00000044ff19723e */ /* 0x002fe200048060ff */
[----:B------:R-:W-:Y:S01]  /*4890*/  FMUL R56, R56, R7 ;  /* 0x0000000738387220 */ /* 0x000fe20000400000 */
[----:B------:R-:W-:Y:S01]  /*48a0*/  F2FP.SATFINITE.E5M2.F32.PACK_AB_MERGE_C R65, RZ, R65, RZ ;  /* 0x00000041ff41723e */ /* 0x000fe200048060ff */
[----:B------:R-:W-:Y:S01]  /*48b0*/  @!P1 STG.E.U8 desc[UR18][R8.64+0x10], R69 ;  /* 0x0000104508009986 */ /* 0x000fe2000c101112 */
[----:B------:R-:W-:Y:S01]  /*48c0*/  ISETP.GE.AND P1, PT, R28, 0x1a, PT ;  /* 0x0000001a1c00780c */ /* 0x000fe20003f26270 */
[-C--:B------:R-:W-:Y:S01]  /*48d0*/  FMUL R23, R23, R7.reuse ;  /* 0x0000000717177220 */ /* 0x080fe20000400000 */
[C---:B------:R-:W-:Y:S01]  /*48e0*/  ISETP.LT.OR P2, PT, R27.reuse, 0x9, !P2 ;  /* 0x000000091b00780c */ /* 0x040fe20005741670 */
[----:B------:R1:W-:Y:S01]  /*48f0*/  @!P3 STG.E.U8 desc[UR18][R10.64+0x11], R25 ;  /* 0x000011190a00b986 */ /* 0x0003e2000c101112 */
[----:B------:R-:W-:Y:S01]  /*4900*/  ISETP.LT.OR P5, PT, R27, 0x1, !P1 ;  /* 0x000000011b00780c */ /* 0x000fe20004fa1670 */
[-C--:B------:R-:W-:Y:S01]  /*4910*/  FMUL R21, R21, R7.reuse ;  /* 0x0000000715157220 */ /* 0x080fe20000400000 */
[----:B------:R-:W-:Y:S01]  /*4920*/  ISETP.LT.OR P3, PT, R27, 0x9, !P1 ;  /* 0x000000091b00780c */ /* 0x000fe20004f61670 */
[----:B------:R-:W-:Y:S01]  /*4930*/  @!P0 STG.E.U8 desc[UR18][R10.64+0x10], R67 ;  /* 0x000010430a008986 */ /* 0x000fe2000c101112 */
[----:B0-----:R-:W-:Y:S01]  /*4940*/  F2FP.SATFINITE.E5M2.F32.PACK_AB_MERGE_C R15, RZ, R66, RZ ;  /* 0x00000042ff0f723e */ /* 0x001fe200048060ff */
[-C--:B------:R-:W-:Y:S01]  /*4950*/  FMUL R22, R22, R7.reuse ;  /* 0x0000000716167220 */ /* 0x080fe20000400000 */
[C---:B------:R-:W-:Y:S01]  /*4960*/  ISETP.GE.AND P0, PT, R28.reuse, 0x21, PT ;  /* 0x000000211c00780c */ /* 0x040fe20003f06270 */
[----:B------:R-:W-:Y:S01]  /*4970*/  @!P6 STG.E.U8 desc[UR18][R8.64+0x18], R65 ;  /* 0x000018410800e986 */ /* 0x000fe2000c101112 */
[----:B------:R-:W-:Y:S01]  /*4980*/  ISETP.GE.AND P1, PT, R28, 0x22, PT ;  /* 0x000000221c00780c */ /* 0x000fe20003f26270 */
[-C--:B------:R-:W-:Y:S01]  /*4990*/  FMUL R19, R19, R7.reuse ;  /* 0x0000000713137220 */ /* 0x080fe20000400000 */
[C---:B------:R-:W-:Y:S01]  /*49a0*/  ISETP.LT.OR P6, PT, R27.reuse, 0x1, !P0 ;  /* 0x000000011b00780c */ /* 0x040fe200047c1670 */
[-C--:B------:R-:W-:Y:S01]  /*49b0*/  FMUL R20, R20, R7.reuse ;  /* 0x0000000714147220 */ /* 0x080fe20000400000 */
[----:B-1----:R-:W-:Y:S01]  /*49c0*/  F2FP.SATFINITE.E5M2.F32.PACK_AB_MERGE_C R25, RZ, R64, RZ ;  /* 0x00000040ff19723e */ /* 0x002fe200048060ff */
[----:B------:R0:W-:Y:S01]  /*49d0*/  @!P5 STG.E.U8 desc[UR18][R8.64+0x19], R15 ;  /* 0x0000190f0800d986 */ /* 0x0001e2000c101112 */
[----:B------:R-:W-:Y:S01]  /*49e0*/  ISETP.LT.OR P5, PT, R27, 0x1, !P1 ;  /* 0x000000011b00780c */ /* 0x000fe20004fa1670 */
[----:B------:R-:W-:Y:S01]  /*49f0*/  FMUL R17, R17, R7 ;  /* 0x0000000711117220 */ /* 0x000fe20000400000 */
[----:B------:R-:W-:Y:S01]  /*4a00*/  F2FP.SATFINITE.E5M2.F32.PACK_AB_MERGE_C R63, RZ, R63, RZ ;  /* 0x0000003fff3f723e */ /* 0x000fe200048060ff */
[----:B------:R1:W-:Y:S01]  /*4a10*/  @!P3 STG.E.U8 desc[UR18][R10.64+0x19], R25 ;  /* 0x000019190a00b986 */ /* 0x0003e2000c101112 */
[----:B------:R-:W-:Y:S01]  /*4a20*/  F2FP.SATFINITE.E5M2.F32.PACK_AB_MERGE_C R61, RZ, R61, RZ ;  /* 0x0000003dff3d723e */ /* 0x000fe200048060ff */
[-C--:B------:R-:W-:Y:S01]  /*4a30*/  FMUL R18, R18, R7.reuse ;  /* 0x0000000712127220 */ /* 0x080fe20000400000 */
[----:B------:R-:W-:Y:S01]  /*4a40*/  F2FP.SATFINITE.E5M2.F32.PACK_AB_MERGE_C R29, RZ, R62, RZ ;  /* 0x0000003eff1d723e */ /* 0x000fe200048060ff */
[----:B------:R-:W-:Y:S01]  /*4a50*/  @!P2 STG.E.U8 desc[UR18][R10.64+0x18], R63 ;  /* 0x0000183f0a00a986 */ /* 0x000fe2000c101112 */
[----:B------:R-:W-:Y:S01]  /*4a60*/  ISETP.LT.OR P3, PT, R27, 0x9, !P1 ;  /* 0x000000091b00780c */ /* 0x000fe20004f61670 */
[-C--:B------:R-:W-:Y:S01]  /*4a70*/  FMUL R13, R13, R7.reuse ;  /* 0x000000070d0d7220 */ /* 0x080fe20000400000 */
[----:B------:R-:W-:Y:S01]  /*4a80*/  ISETP.GE.AND P2, PT, R28, 0x29, PT ;  /* 0x000000291c00780c */ /* 0x000fe20003f46270 */
[----:B------:R-:W-:Y:S01]  /*4a90*/  @!P6 STG.E.U8 desc[UR18][R8.64+0x20], R61 ;  /* 0x0000203d0800e986 */ /* 0x000fe2000c101112 */
[C---:B------:R-:W-:Y:S01]  /*4aa0*/  ISETP.LT.OR P0, PT, R27.reuse, 0x9, !P0 ;  /* 0x000000091b00780c */ /* 0x040fe20004701670 */
[----:B------:R-:W-:Y:S01]  /*4ab0*/  FMUL R16, R16, R7 ;  /* 0x0000000710107220 */ /* 0x000fe20000400000 */
[----:B------:R-:W-:Y:S01]  /*4ac0*/  ISETP.GE.AND P1, PT, R28, 0x2a, PT ;  /* 0x0000002a1c00780c */ /* 0x000fe20003f26270 */
[----:B------:R-:W-:Y:S01]  /*4ad0*/  @!P5 STG.E.U8 desc[UR18][R8.64+0x21], R29 ;  /* 0x0000211d0800d986 */ /* 0x000fe2000c101112 */
[----:B------:R-:W-:-:S02]  /*4ae0*/  ISETP.LT.OR P6, PT, R27, 0x1, !P2 ;  /* 0x000000011b00780c */ /* 0x000fc400057c1670 */
[C---:B------:R-:W-:Y:S02]  /*4af0*/  ISETP.LT.OR P5, PT, R27.reuse, 0x1, !P1 ;  /* 0x000000011b00780c */ /* 0x040fe40004fa1670 */
[----:B------:R-:W-:Y:S02]  /*4b00*/  F2FP.SATFINITE.E5M2.F32.PACK_AB_MERGE_C R59, RZ, R59, RZ ;  /* 0x0000003bff3b723e */ /* 0x000fe400048060ff */
[----:B0-----:R-:W-:Y:S02]  /*4b10*/  F2FP.SATFINITE.E5M2.F32.PACK_AB_MERGE_C R15, RZ, R60, RZ ;  /* 0x0000003cff0f723e */ /* 0x001fe400048060ff */
[----:B------:R-:W-:Y:S01]  /*4b20*/  F2FP.SATFINITE.E5M2.F32.PACK_AB_MERGE_C R57, RZ, R57, RZ ;  /* 0x00000039ff39723e */ /* 0x000fe200048060ff */
[----:B------:R-:W-:Y:S01]  /*4b30*/  @!P0 STG.E.U8 desc[UR18][R10.64+0x20], R59 ;  /* 0x0000203b0a008986 */ /* 0x000fe2000c101112 */
[----:B-1----:R-:W-:Y:S02]  /*4b40*/  F2FP.SATFINITE.E5M2.F32.PACK_AB_MERGE_C R25, RZ, R58, RZ ;  /* 0x0000003aff19723e */ /* 0x002fe400048060ff */
[C---:B------:R-:W-:Y:S01]  /*4b50*/  ISETP.LT.OR P1, PT, R27.reuse, 0x9, !P1 ;  /* 0x000000091b00780c */ /* 0x040fe20004f21670 */
[----:B------:R0:W-:Y:S01]  /*4b60*/  @!P3 STG.E.U8 desc[UR18][R10.64+0x21], R15 ;  /* 0x0000210f0a00b986 */ /* 0x0001e2000c101112 */
[----:B------:R-:W-:-:S02]  /*4b70*/  ISETP.LT.OR P2, PT, R27, 0x9, !P2 ;  /* 0x000000091b00780c */ /* 0x000fc40005741670 */
[C---:B------:R-:W-:Y:S01]  /*4b80*/  ISETP.GE.AND P3, PT, R28.reuse, 0x31, PT ;  /* 0x000000311c00780c */ /* 0x040fe20003f66270 */
[----:B------:R-:W-:Y:S01]  /*4b90*/  @!P6 STG.E.U8 desc[UR18][R8.64+0x28], R57 ;  /* 0x000028390800e986 */ /* 0x000fe2000c101112 */
[----:B------:R-:W-:Y:S02]  /*4ba0*/  ISETP.GE.AND P0, PT, R28, 0x32, PT ;  /* 0x000000321c00780c */ /* 0x000fe40003f06270 */
[----:B------:R-:W-:Y:S01]  /*4bb0*/  F2FP.SATFINITE.E5M2.F32.PACK_AB_MERGE_C R23, RZ, R23, RZ ;  /* 0x00000017ff17723e */ /* 0x000fe200048060ff */
[----:B------:R1:W-:Y:S01]  /*4bc0*/  @!P5 STG.E.U8 desc[UR18][R8.64+0x29], R25 ;  /* 0x000029190800d986 */ /* 0x0003e2000c101112 */
[C---:B------:R-:W-:Y:S02]  /*4bd0*/  ISETP.LT.OR P5, PT, R27.reuse, 0x1, !P3 ;  /* 0x000000011b00780c */ /* 0x040fe40005fa1670 */
[----:B------:R-:W-:Y:S02]  /*4be0*/  ISETP.LT.OR P6, PT, R27, 0x1, !P0 ;  /* 0x000000011b00780c */ /* 0x000fe400047c1670 */
[----:B0-----:R-:W-:Y:S01]  /*4bf0*/  F2FP.SATFINITE.E5M2.F32.PACK_AB_MERGE_C R15, RZ, R56, RZ ;  /* 0x00000038ff0f723e */ /* 0x001fe200048060ff */
[----:B------:R-:W-:Y:S01]  /*4c00*/  @!P2 STG.E.U8 desc[UR18][R10.64+0x28], R23 ;  /* 0x000028170a00a986 */ /* 0x000fe2000c101112 */
[----:B------:R-:W-:-:S02]  /*4c10*/  F2FP.SATFINITE.E5M2.F32.PACK_AB_MERGE_C R21, RZ, R21, RZ ;  /* 0x00000015ff15723e */ /* 0x000fc400048060ff */
[C---:B------:R-:W-:Y:S01]  /*4c20*/  ISETP.GE.AND P2, PT, R28.reuse, 0x3a, PT ;  /* 0x0000003a1c00780c */ /* 0x040fe20003f46270 */
[----:B------:R0:W-:Y:S01]  /*4c30*/  @!P1 STG.E.U8 desc[UR18][R10.64+0x29], R15 ;  /* 0x0000290f0a009986 */ /* 0x0001e2000c101112 */
[C---:B------:R-:W-:Y:S02]  /*4c40*/  ISETP.LT.OR P1, PT, R27.reuse, 0x9, !P3 ;  /* 0x000000091b00780c */ /* 0x040fe40005f21670 */
[----:B-1----:R-:W-:Y:S01]  /*4c50*/  F2FP.SATFINITE.E5M2.F32.PACK_AB_MERGE_C R25, RZ, R22, RZ ;  /* 0x00000016ff19723e */ /* 0x002fe200048060ff */
[----:B------:R1:W-:Y:S01]  /*4c60*/  @!P5 STG.E.U8 desc[UR18][R8.64+0x30], R21 ;  /* 0x000030150800d986 */ /* 0x0003e2000c101112 */
[----:B------:R-:W-:Y:S02]  /*4c70*/  ISETP.GE.AND P3, PT, R28, 0x39, PT ;  /* 0x000000391c00780c */ /* 0x000fe40003f66270 */
[C---:B------:R-:W-:Y:S01]  /*4c80*/  ISETP.LT.OR P0, PT, R27.reuse, 0x9, !P0 ;  /* 0x000000091b00780c */ /* 0x040fe20004701670 */
[----:B------:R2:W-:Y:S01]  /*4c90*/  @!P6 STG.E.U8 desc[UR18][R8.64+0x31], R25 ;  /* 0x000031190800e986 */ /* 0x0005e2000c101112 */
[----:B------:R-:W-:-:S02]  /*4ca0*/  ISETP.LT.OR P5, PT, R27, 0x1, !P3 ;  /* 0x000000011b00780c */ /* 0x000fc40005fa1670 */
[C---:B------:R-:W-:Y:S02]  /*4cb0*/  ISETP.LT.OR P6, PT, R27.reuse, 0x1, !P2 ;  /* 0x000000011b00780c */ /* 0x040fe400057c1670 */
[C---:B------:R-:W-:Y:S02]  /*4cc0*/  ISETP.LT.OR P3, PT, R27.reuse, 0x9, !P3 ;  /* 0x000000091b00780c */ /* 0x040fe40005f61670 */
[----:B------:R-:W-:Y:S02]  /*4cd0*/  ISETP.LT.OR P2, PT, R27, 0x9, !P2 ;  /* 0x000000091b00780c */ /* 0x000fe40005741670 */
[----:B------:R-:W-:Y:S02]  /*4ce0*/  F2FP.SATFINITE.E5M2.F32.PACK_AB_MERGE_C R19, RZ, R19, RZ ;  /* 0x00000013ff13723e */ /* 0x000fe400048060ff */
[----:B0-----:R-:W-:Y:S02]  /*4cf0*/  F2FP.SATFINITE.E5M2.F32.PACK_AB_MERGE_C R15, RZ, R20, RZ ;  /* 0x00000014ff0f723e */ /* 0x001fe400048060ff */
[----:B------:R-:W-:Y:S01]  /*4d00*/  F2FP.SATFINITE.E5M2.F32.PACK_AB_MERGE_C R17, RZ, R17, RZ ;  /* 0x00000011ff11723e */ /* 0x000fe200048060ff */
[----:B------:R2:W-:Y:S01]  /*4d10*/  @!P1 STG.E.U8 desc[UR18][R10.64+0x30], R19 ;  /* 0x000030130a009986 */ /* 0x0005e2000c101112 */
[----:B-1----:R-:W-:-:S02]  /*4d20*/  F2FP.SATFINITE.E5M2.F32.PACK_AB_MERGE_C R21, RZ, R18, RZ ;  /* 0x00000012ff15723e */ /* 0x002fc400048060ff */
[----:B------:R-:W-:Y:S01]  /*4d30*/  F2FP.SATFINITE.E5M2.F32.PACK_AB_MERGE_C R13, RZ, R13, RZ ;  /* 0x0000000dff0d723e */ /* 0x000fe200048060ff */
[----:B------:R2:W-:Y:S01]  /*4d40*/  @!P0 STG.E.U8 desc[UR18][R10.64+0x31], R15 ;  /* 0x0000310f0a008986 */ /* 0x0005e2000c101112 */
[----:B------:R-:W-:-:S03]  /*4d50*/  F2FP.SATFINITE.E5M2.F32.PACK_AB_MERGE_C R23, RZ, R16, RZ ;  /* 0x00000010ff17723e */ /* 0x000fc600048060ff */
[----:B------:R2:W-:Y:S04]  /*4d60*/  @!P5 STG.E.U8 desc[UR18][R8.64+0x38], R17 ;  /* 0x000038110800d986 */ /* 0x0005e8000c101112 */
[----:B------:R2:W-:Y:S04]  /*4d70*/  @!P6 STG.E.U8 desc[UR18][R8.64+0x39], R21 ;  /* 0x000039150800e986 */ /* 0x0005e8000c101112 */
[----:B------:R2:W-:Y:S04]  /*4d80*/  @!P3 STG.E.U8 desc[UR18][R10.64+0x38], R13 ;  /* 0x0000380d0a00b986 */ /* 0x0005e8000c101112 */
[----:B------:R2:W-:Y:S02]  /*4d90*/  @!P2 STG.E.U8 desc[UR18][R10.64+0x39], R23 ;  /* 0x000039170a00a986 */ /* 0x0005e4000c101112 */
.L_x_103:
[----:B------:R-:W-:Y:S05]  /*4da0*/  BSYNC B0 ;  /* 0x0000000000007941 */ /* 0x000fea0003800000 */
.L_x_37:
[----:B------:R-:W-:Y:S01]  /*4db0*/  ULDC UR6, c[0x0][0xc] ;  /* 0x0000030000067ab9 */ /* 0x000fe20000000800 */
[----:B------:R-:W-:Y:S01]  /*4dc0*/  ULDC UR7, c[0x0][0x10] ;  /* 0x0000040000077ab9 */ /* 0x000fe20000000800 */
[----:B0-23--:R-:W0:Y:S01]  /*4dd0*/  LDC R9, c[0x0][0x14] ;  /* 0x00000500ff097b82 */ /* 0x00de220000000800 */
[----:B------:R-:W-:Y:S01]  /*4de0*/  UIMAD.WIDE.U32 UR6, UR6, UR7, URZ ;  /* 0x00000007060672a5 */ /* 0x000fe2000f8e003f */
[----:B-----5:R-:W-:Y:S01]  /*4df0*/  PRMT R8, RZ, 0x7610, R8 ;  /* 0x00007610ff087816 */ /* 0x020fe20000000008 */
[----:B------:R-:W-:Y:S02]  /*4e00*/  IMAD.MOV.U32 R15, RZ, RZ, -0x1 ;  /* 0xffffffffff0f7424 */ /* 0x000fe400078e00ff */
[----:B------:R-:W-:Y:S02]  /*4e10*/  IMAD.MOV.U32 R73, RZ, RZ, -0x1 ;  /* 0xffffffffff497424 */ /* 0x000fe400078e00ff */
[----:B0-----:R-:W-:-:S04]  /*4e20*/  IMAD.WIDE.U32 R4, R9, UR6, R4 ;  /* 0x0000000609047c25 */ /* 0x001fc8000f8e0004 */
[----:B------:R-:W-:Y:S01]  /*4e30*/  IMAD R9, R9, UR7, RZ ;  /* 0x0000000709097c24 */ /* 0x000fe2000f8e02ff */
[----:B------:R-:W-:Y:S02]  /*4e40*/  ULDC.64 UR6, c[0x0][0x650] ;  /* 0x0001940000067ab9 */ /* 0x000fe40000000a00 */
[----:B------:R-:W-:Y:S01]  /*4e50*/  ISETP.GE.U32.AND P0, PT, R4, UR6, PT ;  /* 0x0000000604007c0c */ /* 0x000fe2000bf06070 */
[----:B------:R-:W-:-:S05]  /*4e60*/  IMAD.IADD R5, R5, 0x1, R9 ;  /* 0x0000000105057824 */ /* 0x000fca00078e0209 */
[----:B------:R-:W-:-:S13]  /*4e70*/  ISETP.GE.U32.AND.EX P0, PT, R5, UR7, PT, P0 ;  /* 0x0000000705007c0c */ /* 0x000fda000bf06100 */
[----:B------:R-:W-:Y:S05]  /*4e80*/  @P0 BRA `(.L_x_104) ;  /* 0x0000000400600947 */ /* 0x000fea0003800000 */
[----:B------:R-:W0:Y:S01]  /*4e90*/  S2R R22, SR_CTAID.X ;  /* 0x0000000000167919 */ /* 0x000e220000002500 */
[----:B------:R-:W2:Y:S01]  /*4ea0*/  LDC.64 R16, c[0x0][0x628] ;  /* 0x00018a00ff107b82 */ /* 0x000ea20000000a00 */
[----:B------:R-:W-:Y:S01]  /*4eb0*/  ULDC UR6, c[0x0][0x150] ;  /* 0x0000540000067ab9 */ /* 0x000fe20000000800 */
[----:B------:R-:W-:Y:S01]  /*4ec0*/  IMAD.MOV.U32 R14, RZ, RZ, R4 ;  /* 0x000000ffff0e7224 */ /* 0x000fe200078e0004 */
[----:B-1--4-:R-:W1:Y:S01]  /*4ed0*/  S2R R24, SR_CTAID.Y ;  /* 0x0000000000187919 */ /* 0x012e620000002600 */
[----:B------:R-:W-:-:S04]  /*4ee0*/  IMAD.MOV.U32 R15, RZ, RZ, R5 ;  /* 0x000000ffff0f7224 */ /* 0x000fc800078e0005 */
[----:B------:R-:W3:Y:S08]  /*4ef0*/  LDC R25, c[0x0][0x144] ;  /* 0x00005100ff197b82 */ /* 0x000ef00000000800 */
[----:B------:R-:W4:Y:S08]  /*4f00*/  LDC R18, c[0x0][0x630] ;  /* 0x00018c00ff127b82 */ /* 0x000f300000000800 */
[----:B------:R-:W1:Y:S01]  /*4f10*/  LDC.64 R20, c[0x0][0x620] ;  /* 0x00018800ff147b82 */ /* 0x000e620000000a00 */
[----:B--2---:R-:W-:-:S04]  /*4f20*/  ISETP.NE.U32.AND P0, PT, R16, RZ, PT ;  /* 0x000000ff1000720c */ /* 0x004fc80003f05070 */
[----:B------:R-:W-:Y:S02]  /*4f30*/  ISETP.NE.AND.EX P0, PT, R17, RZ, PT, P0 ;  /* 0x000000ff1100720c */ /* 0x000fe40003f05300 */
[----:B0-----:R-:W-:-:S05]  /*4f40*/  I2FP.F32.U32 R8, R22 ;  /* 0x0000001600087245 */ /* 0x001fca0000201000 */
[----:B------:R-:W-:-:S04]  /*4f50*/  FMUL R8, R8, UR6 ;  /* 0x0000000608087c20 */ /* 0x000fc80008400000 */
[----:B------:R0:W2:Y:S02]  /*4f60*/  F2I.U32.TRUNC.NTZ R23, R8 ;  /* 0x0000000800177305 */ /* 0x0000a4000020f000 */
[----:B---34-:R-:W-:Y:S05]  /*4f70*/  @!P0 BRA `(.L_x_105) ;  /* 0x0000000000288947 */ /* 0x018fea0003800000 */
[----:B------:R-:W3:Y:S02]  /*4f80*/  LDC R9, c[0x0][0x634] ;  /* 0x00018d00ff097b82 */ /* 0x000ee40000000800 */
[----:B---3--:R-:W-:-:S05]  /*4f90*/  IADD3 R13, P0, R4, R9, RZ ;  /* 0x00000009040d7210 */ /* 0x008fca0007f1e0ff */
[----:B------:R-:W-:-:S04]  /*4fa0*/  IMAD.X R19, RZ, RZ, R5, P0 ;  /* 0x000000ffff137224 */ /* 0x000fc800000e0605 */
[----:B0-----:R-:W-:-:S04]  /*4fb0*/  IMAD.WIDE.U32 R8, R19, R16, RZ ;  /* 0x0000001013087225 */ /* 0x001fc800078e00ff */
[----:B------:R-:W-:-:S04]  /*4fc0*/  IMAD.WIDE.U32 R10, P0, R13, R17, R8 ;  /* 0x000000110d0a7225 */ /* 0x000fc80007800008 */
[----:B------:R-:W-:-:S04]  /*4fd0*/  IMAD.WIDE.U32 R8, R13, R16, RZ ;  /* 0x000000100d087225 */ /* 0x000fc800078e00ff */
[----:B------:R-:W-:Y:S01]  /*4fe0*/  IMAD.X R15, RZ, RZ, RZ, P0 ;  /* 0x000000ffff0f7224 */ /* 0x000fe200000e06ff */
[----:B------:R-:W-:Y:S01]  /*4ff0*/  IADD3 RZ, P0, R9, R10, RZ ;  /* 0x0000000a09ff7210 */ /* 0x000fe20007f1e0ff */
[----:B------:R-:W-:-:S04]  /*5000*/  IMAD.MOV.U32 R14, RZ, RZ, R11 ;  /* 0x000000ffff0e7224 */ /* 0x000fc800078e000b */
[----:B------:R-:W-:-:S08]  /*5010*/  IMAD.WIDE.U32.X R14, R19, R17, R14, P0 ;  /* 0x00000011130e7225 */ /* 0x000fd000000e040e */
.L_x_105:
[----:B------:R-:W3:Y:S01]  /*5020*/  LDC.64 R30, c[0x0][0x640] ;  /* 0x00019000ff1e7b82 */ /* 0x000ee20000000a00 */
[-C--:B------:R-:W-:Y:S01]  /*5030*/  SHF.R.U64 R73, R14, R18.reuse, R15 ;  /* 0x000000120e497219 */ /* 0x080fe2000000120f */
[----:B--2---:R-:W-:Y:S01]  /*5040*/  IMAD.MOV R23, RZ, RZ, -R23 ;  /* 0x000000ffff177224 */ /* 0x004fe200078e0a17 */
[----:B0-----:R-:W-:Y:S01]  /*5050*/  SHF.R.U32.HI R8, RZ, R18, R15 ;  /* 0x00000012ff087219 */ /* 0x001fe2000001160f */
[----:B------:R-:W-:Y:S01]  /*5060*/  ULDC UR6, c[0x0][0x154] ;  /* 0x0000550000067ab9 */ /* 0x000fe20000000800 */
[----:B------:R-:W-:Y:S01]  /*5070*/  IADD3 R11, P0, RZ, -R73, RZ ;  /* 0x80000049ff0b7210 */ /* 0x000fe20007f1e0ff */
[----:B------:R-:W-:Y:S02]  /*5080*/  IMAD R23, R25, R23, R22 ;  /* 0x0000001719177224 */ /* 0x000fe400078e0216 */
[----:B------:R-:W0:Y:S01]  /*5090*/  LDC R14, c[0x0][0x618] ;  /* 0x00018600ff0e7b82 */ /* 0x000e220000000800 */
[----:B------:R-:W-:Y:S02]  /*50a0*/  IMAD.MOV.U32 R13, RZ, RZ, 0x1 ;  /* 0x00000001ff0d7424 */ /* 0x000fe400078e00ff */
[----:B------:R-:W-:-:S04]  /*50b0*/  IMAD.X R9, RZ, RZ, ~R8, P0 ;  /* 0x000000ffff097224 */ /* 0x000fc800000e0e08 */
[-C--:B-1----:R-:W-:Y:S01]  /*50c0*/  IMAD R10, R9, R20.reuse, RZ ;  /* 0x00000014090a7224 */ /* 0x082fe200078e02ff */
[----:B------:R-:W1:Y:S01]  /*50d0*/  LDC R26, c[0x0][0x608] ;  /* 0x00018200ff1a7b82 */ /* 0x000e620000000800 */
[----:B------:R-:W-:-:S04]  /*50e0*/  IMAD.WIDE.U32 R8, R11, R20, R4 ;  /* 0x000000140b087225 */ /* 0x000fc800078e0004 */
[----:B------:R-:W-:Y:S01]  /*50f0*/  IMAD R11, R11, R21, R10 ;  /* 0x000000150b0b7224 */ /* 0x000fe200078e020a */
[----:B------:R-:W-:Y:S02]  /*5100*/  I2FP.F32.U32 R10, R24 ;  /* 0x00000018000a7245 */ /* 0x000fe40000201000 */
[----:B------:R-:W2:Y:S01]  /*5110*/  LDC R28, c[0x0][0x658] ;  /* 0x00019600ff1c7b82 */ /* 0x000ea20000000800 */
[----:B------:R-:W-:Y:S01]  /*5120*/  IMAD.IADD R9, R9, 0x1, R11 ;  /* 0x0000000109097824 */ /* 0x000fe200078e020b */
[----:B---3--:R-:W-:Y:S01]  /*5130*/  ISETP.NE.U32.AND P0, PT, R30, RZ, PT ;  /* 0x000000ff1e00720c */ /* 0x008fe20003f05070 */
[----:B------:R-:W-:Y:S01]  /*5140*/  FMUL R10, R10, UR6 ;  /* 0x000000060a0a7c20 */ /* 0x000fe20008400000 */
[----:B------:R-:W-:Y:S02]  /*5150*/  IMAD.MOV.U32 R11, RZ, RZ, -0x1 ;  /* 0xffffffffff0b7424 */ /* 0x000fe400078e00ff */
[----:B------:R-:W-:Y:S01]  /*5160*/  ISETP.NE.AND.EX P0, PT, R31, RZ, PT, P0 ;  /* 0x000000ff1f00720c */ /* 0x000fe20003f05300 */
[----:B------:R3:W4:Y:S01]  /*5170*/  F2I.U32.TRUNC.NTZ R19, R10 ;  /* 0x0000000a00137305 */ /* 0x000722000020f000 */
[----:B------:R-:W3:Y:S01]  /*5180*/  LDC R21, c[0x0][0x148] ;  /* 0x00005200ff157b82 */ /* 0x000ee20000000800 */
[----:B0-----:R-:W-:-:S02]  /*5190*/  SHF.R.U64 R18, R8, R14, R9 ;  /* 0x0000000e08127219 */ /* 0x001fc40000001209 */
[----:B------:R-:W-:-:S05]  /*51a0*/  SHF.R.U32.HI R9, RZ, R14, R9 ;  /* 0x0000000eff097219 */ /* 0x000fca0000011609 */
[----:B------:R-:W0:Y:S01]  /*51b0*/  LDC R22, c[0x0][0x600] ;  /* 0x00018000ff167b82 */ /* 0x000e220000000800 */
[-CC-:B-1----:R-:W-:Y:S02]  /*51c0*/  SHF.R.U64 R16, R18, R26.reuse, R9.reuse ;  /* 0x0000001a12107219 */ /* 0x182fe40000001209 */
[----:B------:R-:W-:-:S05]  /*51d0*/  SHF.R.U32.HI R9, RZ, R26, R9 ;  /* 0x0000001aff097219 */ /* 0x000fca0000011609 */
[----:B------:R-:W1:Y:S01]  /*51e0*/  LDC R27, c[0x0][0x648] ;  /* 0x00019200ff1b7b82 */ /* 0x000e620000000800 */
[-CC-:B--2---:R-:W-:Y:S02]  /*51f0*/  SHF.R.U64 R20, R16, R28.reuse, R9.reuse ;  /* 0x0000001c10147219 */ /* 0x184fe40000001209 */
[-C--:B------:R-:W-:Y:S02]  /*5200*/  SHF.L.U32 R11, R11, R28.reuse, RZ ;  /* 0x0000001c0b0b7219 */ /* 0x080fe400000006ff */
[-C--:B------:R-:W-:Y:S01]  /*5210*/  SHF.R.U32.HI R9, RZ, R28.reuse, R9 ;  /* 0x0000001cff097219 */ /* 0x080fe20000011609 */
[----:B------:R-:W-:Y:S01]  /*5220*/  IMAD.MOV.U32 R8, RZ, RZ, R20 ;  /* 0x000000ffff087224 */ /* 0x000fe200078e0014 */
[----:B------:R-:W-:Y:S01]  /*5230*/  SHF.L.U32 R26, R13, R28, RZ ;  /* 0x0000001c0d1a7219 */ /* 0x000fe200000006ff */
[----:B------:R-:W2:Y:S01]  /*5240*/  LDC R29, c[0x0][0x638] ;  /* 0x00018e00ff1d7b82 */ /* 0x000ea20000000800 */
[----:B------:R-:W-:-:S07]  /*5250*/  LOP3.LUT R25, RZ, R11, RZ, 0x33, !PT ;  /* 0x0000000bff197212 */ /* 0x000fce00078e33ff */
[----:B------:R-:W0:Y:S01]  /*5260*/  LDC R32, c[0x0][0x610] ;  /* 0x00018400ff207b82 */ /* 0x000e220000000800 */
[----:B----4-:R-:W-:Y:S05]  /*5270*/  @!P0 BRA `(.L_x_106) ;  /* 0x0000000000288947 */ /* 0x010fea0003800000 */
[----:B------:R-:W4:Y:S02]  /*5280*/  LDC R13, c[0x0][0x64c] ;  /* 0x00019300ff0d7b82 */ /* 0x000f240000000800 */
[----:B----4-:R-:W-:-:S05]  /*5290*/  IADD3 R13, P0, R20, R13, RZ ;  /* 0x0000000d140d7210 */ /* 0x010fca0007f1e0ff */
[----:B------:R-:W-:-:S04]  /*52a0*/  IMAD.X R17, RZ, RZ, R9, P0 ;  /* 0x000000ffff117224 */ /* 0x000fc800000e0609 */
[----:B------:R-:W-:-:S04]  /*52b0*/  IMAD.WIDE.U32 R8, R17, R30, RZ ;  /* 0x0000001e11087225 */ /* 0x000fc800078e00ff */
[----:B---3--:R-:W-:-:S04]  /*52c0*/  IMAD.WIDE.U32 R10, P0, R13, R31, R8 ;  /* 0x0000001f0d0a7225 */ /* 0x008fc80007800008 */
[----:B------:R-:W-:-:S04]  /*52d0*/  IMAD.WIDE.U32 R8, R13, R30, RZ ;  /* 0x0000001e0d087225 */ /* 0x000fc800078e00ff */
[----:B------:R-:W-:Y:S01]  /*52e0*/  IMAD.X R15, RZ, RZ, RZ, P0 ;  /* 0x000000ffff0f7224 */ /* 0x000fe200000e06ff */
[----:B------:R-:W-:Y:S01]  /*52f0*/  IADD3 RZ, P0, R9, R10, RZ ;  /* 0x0000000a09ff7210 */ /* 0x000fe20007f1e0ff */
[----:B------:R-:W-:-:S04]  /*5300*/  IMAD.MOV.U32 R14, RZ, RZ, R11 ;  /* 0x000000ffff0e7224 */ /* 0x000fc800078e000b */
[----:B------:R-:W-:-:S08]  /*5310*/  IMAD.WIDE.U32.X R8, R17, R31, R14, P0 ;  /* 0x0000001f11087225 */ /* 0x000fd000000e040e */
.L_x_106:
[----:B-1----:R-:W-:Y:S01]  /*5320*/  SHF.R.U64 R8, R8, R27, R9 ;  /* 0x0000001b08087219 */ /* 0x002fe20000001209 */
[----:B0-----:R-:W-:Y:S01]  /*5330*/  VIADD R13, R22, 0xffffffff ;  /* 0xffffffff160d7836 */ /* 0x001fe20000000000 */
[----:B------:R-:W-:Y:S01]  /*5340*/  LOP3.LUT R11, R16, R25, RZ, 0xc0, !PT ;  /* 0x00000019100b7212 */ /* 0x000fe200078ec0ff */
[----:B------:R-:W-:Y:S02]  /*5350*/  IMAD.MOV R19, RZ, RZ, -R19 ;  /* 0x000000ffff137224 */ /* 0x000fe400078e0a13 */
[----:B------:R-:W-:Y:S02]  /*5360*/  IMAD.MOV R9, RZ, RZ, -R8 ;  /* 0x000000ffff097224 */ /* 0x000fe400078e0a08 */
[----:B------:R-:W-:Y:S01]  /*5370*/  IMAD R26, R26, R8, R11 ;  /* 0x000000081a1a7224 */ /* 0x000fe200078e020b */
[----:B------:R-:W-:Y:S01]  /*5380*/  LOP3.LUT R11, R18, R13, RZ, 0xc0, !PT ;  /* 0x0000000d120b7212 */ /* 0x000fe200078ec0ff */
[----:B---3--:R-:W-:Y:S02]  /*5390*/  @P4 IMAD R23, R21, R19, R24 ;  /* 0x0000001315174224 */ /* 0x008fe400078e0218 */
[----:B--2---:R-:W-:-:S02]  /*53a0*/  IMAD R8, R9, R29, R20 ;  /* 0x0000001d09087224 */ /* 0x004fc400078e0214 */
[----:B------:R-:W-:Y:S02]  /*53b0*/  IMAD R26, R26, R32, R23 ;  /* 0x000000201a1a7224 */ /* 0x000fe400078e0217 */
[----:B------:R-:W-:Y:S02]  /*53c0*/  IMAD R9, R8, R22, R11 ;  /* 0x0000001608097224 */ /* 0x000fe400078e020b */
[----:B------:R-:W-:-:S03]  /*53d0*/  IMAD.MOV.U32 R10, RZ, RZ, 0x1 ;  /* 0x00000001ff0a7424 */ /* 0x000fc600078e00ff */
[----:B------:R-:W-:Y:S02]  /*53e0*/  SEL R15, R9, R26, !P4 ;  /* 0x0000001a090f7207 */ /* 0x000fe40006000000 */
[----:B------:R-:W-:Y:S02]  /*53f0*/  PRMT R8, R10, 0x7610, R8 ;  /* 0x000076100a087816 */ /* 0x000fe40000000008 */
[----:B------:R-:W-:-:S07]  /*5400*/  SEL R26, R26, R9, !P4 ;  /* 0x000000091a1a7207 */ /* 0x000fce0006000000 */
.L_x_104:
[----:B------:R-:W-:Y:S01]  /*5410*/  LOP3.LUT P0, RZ, R8, 0xff, RZ, 0xc0, !PT ;  /* 0x000000ff08ff7812 */ /* 0x000fe2000780c0ff */
[----:B------:R-:W-:-:S12]  /*5420*/  IMAD.MOV.U32 R71, RZ, RZ, R26 ;  /* 0x000000ffff477224 */ /* 0x000fd800078e001a */
[----:B------:R-:W-:Y:S05]  /*5430*/  @P0 BRA `(.L_x_107) ;  /* 0xffffffbc00580947 */ /* 0x000fea000383ffff */
[----:B------:R-:W-:Y:S05]  /*5440*/  EXIT ;  /* 0x000000000000794d */ /* 0x000fea0003800000 */
.L_x_7:
[----:B0-----:R-:W-:Y:S01]  /*5450*/  ULDC.64 UR4, c[0x0][0x650] ;  /* 0x0001940000047ab9 */ /* 0x001fe20000000a00 */
        /* <DEDUP_REMOVED lines=25> */
.L_x_109:
[----:B------:R-:W0:Y:S01]  /*55f0*/  LDC.64 R28, c[0x0][0x640] ;  /* 0x00019000ff1c7b82 */ /* 0x000e220000000a00 */
[-CC-:B------:R-:W-:Y:S01]  /*5600*/  SHF.R.U64 R21, R16, R6.reuse, R17.reuse ;  /* 0x0000000610157219 */ /* 0x180fe20000001211 */
[----:B------:R-:W-:Y:S01]  /*5610*/  IMAD.MOV.U32 R31, RZ, RZ, 0x1 ;  /* 0x00000001ff1f7424 */ /* 0x000fe200078e00ff */
[----:B------:R-:W-:Y:S02]  /*5620*/  SHF.R.U32.HI R3, RZ, R6, R17 ;  /* 0x00000006ff037219 */ /* 0x000fe40000011611 */
[----:B------:R-:W-:-:S03]  /*5630*/  IADD3 R15, P0, RZ, -R21, RZ ;  /* 0x80000015ff0f7210 */ /* 0x000fc60007f1e0ff */
[----:B------:R-:W1:Y:S02]  /*5640*/  LDC R14, c[0x0][0x618] ;  /* 0x00018600ff0e7b82 */ /* 0x000e640000000800 */
[----:B------:R-:W-:Y:S02]  /*5650*/  IMAD.X R3, RZ, RZ, ~R3, P0 ;  /* 0x000000ffff037224 */ /* 0x000fe400000e0e03 */
[----:B------:R-:W-:-:S04]  /*5660*/  IMAD.WIDE.U32 R12, R15, R22, R4 ;  /* 0x000000160f0c7225 */ /* 0x000fc800078e0004 */
[----:B------:R-:W2:Y:S01]  /*5670*/  LDC R16, c[0x0][0x608] ;  /* 0x00018200ff107b82 */ /* 0x000ea20000000800 */
[----:B------:R-:W-:-:S04]  /*5680*/  IMAD R6, R3, R22, RZ ;  /* 0x0000001603067224 */ /* 0x000fc800078e02ff */
[----:B------:R-:W-:-:S03]  /*5690*/  IMAD R3, R15, R23, R6 ;  /* 0x000000170f037224 */ /* 0x000fc600078e0206 */
[----:B------:R-:W3:Y:S01]  /*56a0*/  LDC R26, c[0x0][0x658] ;  /* 0x00019600ff1a7b82 */ /* 0x000ee20000000800 */
[----:B------:R-:W-:Y:S01]  /*56b0*/  IMAD.IADD R3, R13, 0x1, R3 ;  /* 0x000000010d037824 */ /* 0x000fe200078e0203 */
[----:B0-----:R-:W-:Y:S01]  /*56c0*/  ISETP.NE.U32.AND P0, PT, R28, RZ, PT ;  /* 0x000000ff1c00720c */ /* 0x001fe20003f05070 */
[----:B------:R-:W-:-:S03]  /*56d0*/  IMAD.MOV.U32 R13, RZ, RZ, -0x1 ;  /* 0xffffffffff0d7424 */ /* 0x000fc600078e00ff */
        /* <DEDUP_REMOVED lines=25> */
.L_x_110:
[----:B-1----:R-:W-:Y:S01]  /*5870*/  SHF.R.U64 R6, R12, R25, R13 ;  /* 0x000000190c067219 */ /* 0x002fe2000000120d */
[----:B0-----:R-:W-:Y:S01]  /*5880*/  VIADD R13, R24, 0xffffffff ;  /* 0xffffffff180d7836 */ /* 0x001fe20000000000 */
[----:B------:R-:W-:Y:S01]  /*5890*/  SHF.L.U32 R9, R31, R26, RZ ;  /* 0x0000001a1f097219 */ /* 0x000fe200000006ff */
[----:B------:R-:W-:Y:S01]  /*58a0*/  @P4 IMAD R10, R11, R20, R8 ;  /* 0x000000140b0a4224 */ /* 0x000fe200078e0208 */
[----:B------:R-:W-:Y:S01]  /*58b0*/  LOP3.LUT R3, R22, R33, RZ, 0xc0, !PT ;  /* 0x0000002116037212 */ /* 0x000fe200078ec0ff */
[----:B------:R-:W-:Y:S01]  /*58c0*/  IMAD.MOV R12, RZ, RZ, -R6 ;  /* 0x000000ffff0c7224 */ /* 0x000fe200078e0a06 */
[----:B------:R-:W-:Y:S01]  /*58d0*/  LOP3.LUT R18, R18, R13, RZ, 0xc0, !PT ;  /* 0x0000000d12127212 */ /* 0x000fe200078ec0ff */
[----:B------:R-:W-:Y:S02]  /*58e0*/  IMAD.MOV.U32 R16, RZ, RZ, R21 ;  /* 0x000000ffff107224 */ /* 0x000fe400078e0015 */
[----:B------:R-:W-:Y:S02]  /*58f0*/  IMAD R9, R9, R6, R3 ;  /* 0x0000000609097224 */ /* 0x000fe400078e0203 */
[----:B--2---:R-:W-:-:S02]  /*5900*/  IMAD R3, R12, R27, R23 ;  /* 0x0000001b0c037224 */ /* 0x004fc400078e0217 */
[----:B---3--:R-:W-:Y:S02]  /*5910*/  IMAD R10, R9, R30, R10 ;  /* 0x0000001e090a7224 */ /* 0x008fe400078e020a */
[----:B------:R-:W-:Y:S02]  /*5920*/  IMAD.MOV.U32 R6, RZ, RZ, 0x1 ;  /* 0x00000001ff067424 */ /* 0x000fe400078e00ff */
[----:B------:R-:W-:-:S03]  /*5930*/  IMAD R9, R3, R24, R18 ;  /* 0x0000001803097224 */ /* 0x000fc600078e0212 */
[----:B------:R-:W-:Y:S02]  /*5940*/  PRMT R3, R6, 0x7610, R3 ;  /* 0x0000761006037816 */ /* 0x000fe40000000003 */
[----:B------:R-:W-:Y:S02]  /*5950*/  SEL R6, R9, R10, !P4 ;  /* 0x0000000a09067207 */ /* 0x000fe40006000000 */
[----:B------:R-:W-:-:S07]  /*5960*/  SEL R18, R10, R9, !P4 ;  /* 0x000000090a127207 */ /* 0x000fce0006000000 */
.L_x_108:
[----:B------:R-:W-:-:S08]  /*5970*/  NOP ;  /* 0x0000000000007918 */ /* 0x000fd00000000000 */
[----:B------:R-:W0:-:S00]  /*5980*/  USETMAXREG.DEALLOC.CTAPOOL 0x28 ;  /* 0x00000028000079c8 */ /* 0x000e0000080e0500 */
[----:B0-----:R-:W-:-:S13]  /*5990*/  ISETP.NE.AND P0, PT, R7, RZ, PT ;  /* 0x000000ff0700720c */ /* 0x001fda0003f05270 */
[----:B------:R-:W-:Y:S05]  /*59a0*/  @P0 EXIT ;  /* 0x000000000000094d */ /* 0x000fea0003800000 */
[----:B------:R-:W-:Y:S01]  /*59b0*/  LOP3.LUT P0, RZ, R3, 0xff, RZ, 0xc0, !PT ;  /* 0x000000ff03ff7812 */ /* 0x000fe2000780c0ff */
[----:B------:R-:W-:Y:S02]  /*59c0*/  IMAD.MOV.U32 R3, RZ, RZ, 0x1 ;  /* 0x00000001ff037424 */ /* 0x000fe400078e00ff */
[----:B------:R-:W-:-:S10]  /*59d0*/  IMAD.MOV.U32 R17, RZ, RZ, RZ ;  /* 0x000000ffff117224 */ /* 0x000fd400078e00ff */
[----:B------:R-:W-:Y:S05]  /*59e0*/  @!P0 BRA `(.L_x_111) ;  /* 0x0000000c003c8947 */ /* 0x000fea0003800000 */
[----:B------:R-:W0:Y:S01]  /*59f0*/  LDC R3, c[0x0][0x28c] ;  /* 0x0000a300ff037b82 */ /* 0x000e220000000800 */
[----:B------:R-:W1:Y:S01]  /*5a00*/  S2R R12, SR_CgaCtaId ;  /* 0x00000000000c7919 */ /* 0x000e620000008800 */
[----:B------:R-:W-:Y:S01]  /*5a10*/  ULDC UR5, c[0x0][0x658] ;  /* 0x0001960000057ab9 */ /* 0x000fe20000000800 */
[----:B------:R-:W-:Y:S01]  /*5a20*/  UMOV UR7, 0xffffffff ;  /* 0xffffffff00077882 */ /* 0x000fe20000000000 */
[----:B------:R-:W-:Y:S01]  /*5a30*/  ULDC UR6, c[0x0][0xc] ;  /* 0x0000030000067ab9 */ /* 0x000fe20000000800 */
[----:B------:R-:W-:Y:S01]  /*5a40*/  USHF.L.U32 UR8, UR7, UR5, URZ ;  /* 0x0000000507087299 */ /* 0x000fe2000800063f */
[----:B------:R-:W-:Y:S01]  /*5a50*/  BSSY B0, `(.L_x_111) ;  /* 0x00000c8000007945 */ /* 0x000fe20003800000 */
[----:B------:R-:W-:Y:S01]  /*5a60*/  UMOV UR9, 0x1 ;  /* 0x0000000100097882 */ /* 0x000fe20000000000 */
[----:B------:R-:W-:Y:S01]  /*5a70*/  ULDC UR7, c[0x0][0x10] ;  /* 0x0000040000077ab9 */ /* 0x000fe20000000800 */
[----:B------:R-:W-:Y:S01]  /*5a80*/  USHF.L.U32 UR18, UR9, UR5, URZ ;  /* 0x0000000509127299 */ /* 0x000fe2000800063f */
[----:B------:R-:W-:Y:S01]  /*5a90*/  IMAD.MOV.U32 R14, RZ, RZ, 0x1 ;  /* 0x00000001ff0e7424 */ /* 0x000fe200078e00ff */
[----:B------:R-:W-:Y:S01]  /*5aa0*/  UIMAD.WIDE.U32 UR6, UR6, UR7, URZ ;  /* 0x00000007060672a5 */ /* 0x000fe2000f8e003f */
[----:B------:R-:W-:Y:S01]  /*5ab0*/  LOP3.LUT R15, R2, 0x2, RZ, 0xfc, !PT ;  /* 0x00000002020f7812 */ /* 0x000fe200078efcff */
[----:B------:R-:W-:Y:S01]  /*5ac0*/  ULDC UR5, c[0x0][0x14] ;  /* 0x0000050000057ab9 */ /* 0x000fe20000000800 */
[----:B------:R-:W-:Y:S01]  /*5ad0*/  IMAD.MOV.U32 R17, RZ, RZ, RZ ;  /* 0x000000ffff117224 */ /* 0x000fe200078e00ff */
[----:B------:R-:W-:-:S02]  /*5ae0*/  UIMAD.WIDE.U32 UR20, UR6, UR5, URZ ;  /* 0x00000005061472a5 */ /* 0x000fc4000f8e003f */
[----:B------:R-:W-:Y:S01]  /*5af0*/  UIMAD UR13, UR7, UR5, URZ ;  /* 0x00000005070d72a4 */ /* 0x000fe2000f8e023f */
[----:B------:R-:W-:Y:S01]  /*5b00*/  ULDC UR4, c[0x0][0x600] ;  /* 0x0001800000047ab9 */ /* 0x000fe20000000800 */
[----:B------:R-:W-:Y:S02]  /*5b10*/  ULOP3.LUT UR17, URZ, UR8, URZ, 0x33, !UPT ;  /* 0x000000083f117292 */ /* 0x000fe4000f8e333f */
[----:B------:R-:W-:Y:S01]  /*5b20*/  UIADD3 UR4, UR4, -0x1, URZ ;  /* 0xffffffff04047890 */ /* 0x000fe2000fffe03f */
[----:B0-----:R-:W-:Y:S01]  /*5b30*/  VIADD R3, R3, 0x1f ;  /* 0x0000001f03037836 */ /* 0x001fe20000000000 */
[----:B------:R-:W-:Y:S01]  /*5b40*/  UIADD3 UR13, UR21, UR13, URZ ;  /* 0x0000000d150d7290 */ /* 0x000fe2000fffe03f */
[----:B------:R-:W-:-:S03]  /*5b50*/  ULDC.64 UR22, c[0x0][0x198] ;  /* 0x0000660000167ab9 */ /* 0x000fc60000000a00 */
[----:B------:R-:W-:-:S04]  /*5b60*/  SHF.R.S32.HI R8, RZ, 0x1f, R3 ;  /* 0x0000001fff087819 */ /* 0x000fc80000011403 */
[----:B------:R-:W-:Y:S01]  /*5b70*/  LEA.HI R8, R8, R3, RZ, 0x5 ;  /* 0x0000000308087211 */ /* 0x000fe200078f28ff */
[C---:B-1----:R-:W-:Y:S02]  /*5b80*/  IMAD.SHL.U32 R11, R12.reuse, 0x20, RZ ;  /* 0x000000200c0b7824 */ /* 0x042fe400078e00ff */
[----:B------:R-:W-:Y:S01]  /*5b90*/  IMAD.SHL.U32 R12, R12, 0x400, RZ ;  /* 0x000004000c0c7824 */ /* 0x000fe200078e00ff */
[----:B------:R-:W-:Y:S01]  /*5ba0*/  SHF.R.S32.HI R10, RZ, 0x5, R8 ;  /* 0x00000005ff0a7819 */ /* 0x000fe20000011408 */
[----:B------:R-:W-:Y:S01]  /*5bb0*/  IMAD.MOV.U32 R3, RZ, RZ, 0x1 ;  /* 0x00000001ff037424 */ /* 0x000fe200078e00ff */
[----:B------:R-:W-:Y:S02]  /*5bc0*/  LOP3.LUT R11, R11, 0x20, RZ, 0xc0, !PT ;  /* 0x000000200b0b7812 */ /* 0x000fe400078ec0ff */
[----:B------:R-:W-:Y:S01]  /*5bd0*/  LOP3.LUT R12, R12, 0x400, RZ, 0xc0, !PT ;  /* 0x000004000c0c7812 */ /* 0x000fe200078ec0ff */
[----:B------:R-:W-:-:S07]  /*5be0*/  VIADD R13, R10, 0x1 ;  /* 0x000000010a0d7836 */ /* 0x000fce0000000000 */
.L_x_122:
[----:B------:R-:W-:-:S03]  /*5bf0*/  UMOV UR5, 0xffffffff ;  /* 0xffffffff00057882 */ /* 0x000fc60000000000 */
[----:B------:R-:W-:Y:S05]  /*5c00*/  BRA.DIV UR5, `(.L_x_112) ;  /* 0x0000000e05807947 */ /* 0x000fea000b800000 */
[----:B------:R-:W-:-:S13]  /*5c10*/  ELECT P0, URZ, PT ;  /* 0x00000000003f782f */ /* 0x000fda0003800000 */
.L_x_132:
[----:B------:R-:W0:Y:S01]  /*5c20*/  LDC R7, c[0x0][0x28c] ;  /* 0x0000a300ff077b82 */ /* 0x000e220000000800 */
[----:B------:R-:W-:Y:S01]  /*5c30*/  BSSY B1, `(.L_x_113) ;  /* 0x0000038000017945 */ /* 0x000fe20003800000 */
[----:B0-----:R-:W-:-:S13]  /*5c40*/  ISETP.LT.OR P0, PT, R7, 0x1, !P0 ;  /* 0x000000010700780c */ /* 0x001fda0004701670 */
[----:B------:R-:W-:Y:S05]  /*5c50*/  @P0 BRA `(.L_x_114) ;  /* 0x0000000000d40947 */ /* 0x000fea0003800000 */
[----:B------:R-:W-:Y:S02]  /*5c60*/  IMAD R19, R6, 0x40, R11 ;  /* 0x0000004006137824 */ /* 0x000fe400078e020b */
[----:B------:R-:W-:Y:S02]  /*5c70*/  IMAD.SHL.U32 R20, R18, 0x80, RZ ;  /* 0x0000008012147824 */ /* 0x000fe400078e00ff */
[----:B------:R-:W-:Y:S02]  /*5c80*/  IMAD.MOV.U32 R23, RZ, RZ, RZ ;  /* 0x000000ffff177224 */ /* 0x000fe400078e00ff */
[----:B------:R-:W-:Y:S02]  /*5c90*/  IMAD.MOV.U32 R6, RZ, RZ, R13 ;  /* 0x000000ffff067224 */ /* 0x000fe400078e000d */
[----:B------:R-:W-:Y:S02]  /*5ca0*/  IMAD.MOV.U32 R7, RZ, RZ, R3 ;  /* 0x000000ffff077224 */ /* 0x000fe400078e0003 */
[----:B------:R-:W-:-:S07]  /*5cb0*/  IMAD.MOV.U32 R9, RZ, RZ, R17 ;  /* 0x000000ffff097224 */ /* 0x000fce00078e0011 */
.L_x_117:
[----:B------:R-:W0:Y:S01]  /*5cc0*/  S2R R21, SR_CgaCtaId ;  /* 0x0000000000157919 */ /* 0x000e220000008800 */
[----:B------:R-:W-:Y:S02]  /*5cd0*/  MOV R8, 0x400 ;  /* 0x0000040000087802 */ /* 0x000fe40000000f00 */
[----:B------:R-:W-:-:S13]  /*5ce0*/  LOP3.LUT P1, RZ, R0, 0x7f, RZ, 0xc0, !PT ;  /* 0x0000007f00ff7812 */ /* 0x000fda000782c0ff */
[----:B------:R-:W1:Y:S01]  /*5cf0*/  @!P1 LDC R18, c[0x0][0x500] ;  /* 0x00014000ff129b82 */ /* 0x000e620000000800 */
[----:B0-----:R-:W-:Y:S02]  /*5d00*/  LEA R22, R21, R8, 0x18 ;  /* 0x0000000815167211 */ /* 0x001fe400078ec0ff */
[----:B------:R-:W-:-:S03]  /*5d10*/  SHF.L.U32 R8, R7, 0x1f, RZ ;  /* 0x0000001f07087819 */ /* 0x000fc600000006ff */
[----:B------:R-:W-:-:S04]  /*5d20*/  IMAD R21, R9, 0x8, R22 ;  /* 0x0000000809157824 */ /* 0x000fc800078e0216 */
[----:B------:R-:W0:Y:S02]  /*5d30*/  SYNCS.PHASECHK.TRANS64.TRYWAIT P0, [R21+URZ+0x18], R8 ;  /* 0x00001808150075a7 */ /* 0x000e24000800017f */
[----:B01----:R-:W-:Y:S05]  /*5d40*/  @!P0 BRA `(.L_x_115) ;  /* 0x0000000c00508947 */ /* 0x003fea0003800000 */
.L_x_133:
[----:B0-----:R-:W-:Y:S01]  /*5d50*/  PRMT R8, R15, 0x9910, RZ ;  /* 0x000099100f087816 */ /* 0x001fe200000000ff */
[----:B------:R0:W-:Y:S03]  /*5d60*/  @!P1 SYNCS.ARRIVE.TRANS64 RZ, [R21+URZ], R18 ;  /* 0x0000001215ff99a7 */ /* 0x0001e6000800003f */
[----:B------:R-:W-:-:S13]  /*5d70*/  ISETP.NE.AND P0, PT, R8, 0x2, PT ;  /* 0x000000020800780c */ /* 0x000fda0003f05270 */
[----:B0-----:R-:W-:Y:S05]  /*5d80*/  @P0 BRA `(.L_x_116) ;  /* 0x0000000000040947 */ /* 0x001fea0003800000 */
[----:B------:R-:W-:Y:S01]  /*5d90*/  BPT.TRAP 0x1 ;  /* 0x000000040000795c */ /* 0x000fe20000300000 */
.L_x_116:
[----:B------:R-:W-:Y:S01]  /*5da0*/  R2UR UR16, R22 ;  /* 0x00000000161072ca */ /* 0x000fe200000e0000 */
[----:B------:R-:W-:Y:S01]  /*5db0*/  IMAD R22, R9, 0x1000, R22 ;  /* 0x0000100009167824 */ /* 0x000fe200078e0216 */
[----:B------:R-:W-:Y:S01]  /*5dc0*/  R2UR UR9, R21 ;  /* 0x00000000150972ca */ /* 0x000fe200000e0000 */
[C---:B------:R-:W-:Y:S01]  /*5dd0*/  IMAD R8, R9.reuse, 0x800, R12 ;  /* 0x0000080009087824 */ /* 0x040fe200078e020c */
[----:B------:R-:W-:Y:S01]  /*5de0*/  UIADD3 UR6, UP0, UR22, 0xf0, URZ ;  /* 0x000000f016067890 */ /* 0x000fe2000ff1e03f */
[----:B------:R-:W-:Y:S01]  /*5df0*/  VIADD R6, R6, 0xffffffff ;  /* 0xffffffff06067836 */ /* 0x000fe20000000000 */
[----:B------:R-:W-:Y:S01]  /*5e00*/  R2UR UR5, R22 ;  /* 0x00000000160572ca */ /* 0x000fe200000e0000 */
[----:B------:R-:W-:Y:S01]  /*5e10*/  UIADD3 UR24, UP1, UR22, 0x1f0, URZ ;  /* 0x000001f016187890 */ /* 0x000fe2000ff3e03f */
[----:B------:R-:W-:Y:S01]  /*5e20*/  R2UR UR8, R8 ;  /* 0x00000000080872ca */ /* 0x000fe200000e0000 */
[----:B------:R-:W-:Y:S01]  /*5e30*/  UIADD3.X UR7, URZ, UR23, URZ, UP0, !UPT ;  /* 0x000000173f077290 */ /* 0x000fe200087fe43f */
[----:B------:R-:W-:Y:S01]  /*5e40*/  R2UR UR11, R20 ;  /* 0x00000000140b72ca */ /* 0x000fe200000e0000 */
[----:B------:R-:W-:Y:S01]  /*5e50*/  VIADD R9, R9, 0x1 ;  /* 0x0000000109097836 */ /* 0x000fe20000000000 */
[----:B------:R-:W-:Y:S01]  /*5e60*/  R2UR UR10, R23 ;  /* 0x00000000170a72ca */ /* 0x000fe200000e0000 */
[----:B------:R-:W-:Y:S01]  /*5e70*/  UIADD3.X UR25, URZ, UR23, URZ, UP1, !UPT ;  /* 0x000000173f197290 */ /* 0x000fe20008ffe43f */
[----:B------:R-:W-:Y:S01]  /*5e80*/  R2UR UR12, R16 ;  /* 0x00000000100c72ca */ /* 0x000fe200000e0000 */
[----:B------:R-:W-:Y:S01]  /*5e90*/  UMOV UR14, 0x0 ;  /* 0x00000000000e7882 */ /* 0x000fe20000000000 */
[----:B------:R-:W-:Y:S01]  /*5ea0*/  R2UR UR19, R19 ;  /* 0x00000000131372ca */ /* 0x000fe200000e0000 */
[----:B------:R-:W-:Y:S01]  /*5eb0*/  UMOV UR15, 0x10000000 ;  /* 0x10000000000f7882 */ /* 0x000fe20000000000 */
[----:B------:R-:W-:Y:S01]  /*5ec0*/  ISETP.GT.AND P1, PT, R6, 0x1, PT ;  /* 0x000000010600780c */ /* 0x000fe20003f24270 */
[----:B------:R-:W-:Y:S01]  /*5ed0*/  UIADD3 UR5, UR5, 0x100, URZ ;  /* 0x0000010005057890 */ /* 0x000fe2000fffe03f */
[----:B------:R-:W-:Y:S01]  /*5ee0*/  ISETP.NE.AND P0, PT, R9, 0x3, PT ;  /* 0x000000030900780c */ /* 0x000fe20003f05270 */
[----:B------:R-:W-:Y:S01]  /*5ef0*/  UIADD3 UR16, UR16, 0x3100, UR8 ;  /* 0x0000310010107890 */ /* 0x000fe2000fffe008 */
[----:B------:R-:W-:Y:S01]  /*5f00*/  VIADD R23, R23, 0x20 ;  /* 0x0000002017177836 */ /* 0x000fe20000000000 */
[----:B------:R-:W-:Y:S01]  /*5f10*/  UMOV UR26, 0x30000 ;  /* 0x00030000001a7882 */ /* 0x000fe20000000000 */
[----:B------:R-:W-:-:S02]  /*5f20*/  SEL R8, RZ, 0x1, P0 ;  /* 0x00000001ff087807 */ /* 0x000fc40000000000 */
[----:B------:R-:W-:Y:S01]  /*5f30*/  UMOV UR8, UR5 ;  /* 0x0000000500087c82 */ /* 0x000fe20008000000 */
[----:B------:R-:W-:Y:S01]  /*5f40*/  SEL R9, R9, RZ, P0 ;  /* 0x000000ff09097207 */ /* 0x000fe20000000000 */
[----:B------:R0:W-:Y:S01]  /*5f50*/  UTMALDG.3D [UR8], [UR6], desc[UR14] ;  /* 0x00000e08060075b4 */ /* 0x0001e20008011000 */
[----:B------:R-:W-:Y:S01]  /*5f60*/  LOP3.LUT R7, R7, R8, RZ, 0x3c, !PT ;  /* 0x0000000807077212 */ /* 0x000fe200078e3cff */
[----:B0-----:R-:W-:Y:S01]  /*5f70*/  UMOV UR11, UR19 ;  /* 0x00000013000b7c82 */ /* 0x001fe20008000000 */
[----:B------:R-:W-:Y:S02]  /*5f80*/  UMOV UR8, UR16 ;  /* 0x0000001000087c82 */ /* 0x000fe40008000000 */
[----:B------:R0:W-:Y:S02]  /*5f90*/  UTMALDG.3D.MULTICAST [UR8], [UR24], UR26, desc[UR14] ;  /* 0x00000e08180073b4 */ /* 0x0001e4000801181a */
[----:B0-----:R-:W-:Y:S05]  /*5fa0*/  @P1 BRA `(.L_x_117) ;  /* 0xfffffffc00441947 */ /* 0x001fea000383ffff */
.L_x_114:
[----:B------:R-:W-:Y:S05]  /*5fb0*/  BSYNC B1 ;  /* 0x0000000000017941 */ /* 0x000fea0003800000 */
.L_x_113:
[----:B------:R-:W-:Y:S01]  /*5fc0*/  LOP3.LUT P1, RZ, R14, 0xff, RZ, 0xc0, !PT ;  /* 0x000000ff0eff7812 */ /* 0x000fe2000782c0ff */
[C---:B------:R-:W-:Y:S01]  /*5fd0*/  IMAD.IADD R17, R10.reuse, 0x1, R17 ;  /* 0x000000010a117824 */ /* 0x040fe200078e0211 */
[----:B------:R-:W-:Y:S01]  /*5fe0*/  ULDC.64 UR6, c[0x0][0x650] ;  /* 0x0001940000067ab9 */ /* 0x000fe20000000a00 */
[C---:B------:R-:W-:Y:S01]  /*5ff0*/  ISETP.GE.U32.AND P2, PT, R10.reuse, 0x3, PT ;  /* 0x000000030a00780c */ /* 0x040fe20003f46070 */
[----:B------:R-:W-:Y:S01]  /*6000*/  BSSY B1, `(.L_x_118) ;  /* 0x000006a000017945 */ /* 0x000fe20003800000 */
[----:B------:R-:W-:Y:S01]  /*6010*/  IMAD.MOV.U32 R18, RZ, RZ, -0x1 ;  /* 0xffffffffff127424 */ /* 0x000fe200078e00ff */
[----:B------:R-:W-:Y:S01]  /*6020*/  ISETP.GT.U32.AND P0, PT, R17, 0x2, PT ;  /* 0x000000021100780c */ /* 0x000fe20003f04070 */
[----:B------:R-:W-:Y:S01]  /*6030*/  IMAD.MOV.U32 R16, RZ, RZ, -0x1 ;  /* 0xffffffffff107424 */ /* 0x000fe200078e00ff */
[----:B------:R-:W-:Y:S02]  /*6040*/  PRMT R14, RZ, 0x7610, R14 ;  /* 0x00007610ff0e7816 */ /* 0x000fe4000000000e */
[----:B------:R-:W-:-:S03]  /*6050*/  ISETP.LT.U32.AND P0, PT, R10, 0x3, P0 ;  /* 0x000000030a00780c */ /* 0x000fc60000701070 */
[----:B------:R-:W0:Y:S01]  /*6060*/  @P1 S2R R7, SR_CgaCtaId ;  /* 0x0000000000071919 */ /* 0x000e220000008800 */
[----:B------:R-:W-:-:S04]  /*6070*/  @P1 MOV R6, 0x400 ;  /* 0x0000040000061802 */ /* 0x000fc80000000f00 */
[----:B0-----:R-:W-:Y:S01]  /*6080*/  @P1 LEA R8, R7, R6, 0x18 ;  /* 0x0000000607081211 */ /* 0x001fe200078ec0ff */
[----:B------:R-:W-:Y:S01]  /*6090*/  IMAD.WIDE.U32 R6, R17, -0x55555555, RZ ;  /* 0xaaaaaaab11067825 */ /* 0x000fe200078e00ff */
[----:B------:R-:W-:Y:S02]  /*60a0*/  SEL R6, RZ, 0x1, !P0 ;  /* 0x00000001ff067807 */ /* 0x000fe40004000000 */
[----:B------:R0:W-:Y:S01]  /*60b0*/  @P1 SYNCS.ARRIVE.TRANS64.A1T0 RZ, [R8+URZ+0x48], RZ ;  /* 0x000048ff08ff19a7 */ /* 0x0001e2000810003f */
[----:B------:R-:W-:Y:S02]  /*60c0*/  IADD3 R4, P1, R4, UR20, RZ ;  /* 0x0000001404047c10 */ /* 0x000fe4000ff3e0ff */
[----:B------:R-:W-:Y:S01]  /*60d0*/  LOP3.LUT R3, R3, R6, RZ, 0x3c, !PT ;  /* 0x0000000603037212 */ /* 0x000fe200078e3cff */
[----:B------:R-:W-:Y:S01]  /*60e0*/  IMAD.MOV.U32 R6, RZ, RZ, -0x1 ;  /* 0xffffffffff067424 */ /* 0x000fe200078e00ff */
[----:B------:R-:W-:Y:S02]  /*60f0*/  IADD3.X R5, R5, UR13, RZ, P1, !PT ;  /* 0x0000000d05057c10 */ /* 0x000fe40008ffe4ff */
[----:B------:R-:W-:-:S02]  /*6100*/  ISETP.GE.U32.AND P0, PT, R4, UR6, PT ;  /* 0x0000000604007c0c */ /* 0x000fc4000bf06070 */
[----:B0-----:R-:W-:Y:S02]  /*6110*/  SHF.R.U32.HI R8, RZ, 0x1, R7 ;  /* 0x00000001ff087819 */ /* 0x001fe40000011607 */
[----:B------:R-:W-:Y:S02]  /*6120*/  ISETP.GE.U32.AND.EX P0, PT, R5, UR7, PT, P0 ;  /* 0x0000000705007c0c */ /* 0x000fe4000bf06100 */
[----:B------:R-:W-:Y:S01]  /*6130*/  @P2 LOP3.LUT R3, R3, 0x1, R8, 0x78, !PT ;  /* 0x0000000103032812 */ /* 0x000fe200078e7808 */
[----:B------:R-:W-:Y:S01]  /*6140*/  IMAD R17, R8, -0x3, R17 ;  /* 0xfffffffd08117824 */ /* 0x000fe200078e0211 */
[----:B------:R-:W-:-:S09]  /*6150*/  PRMT R7, RZ, 0x7610, R7 ;  /* 0x00007610ff077816 */ /* 0x000fd20000000007 */
[----:B------:R-:W-:Y:S05]  /*6160*/  @P0 BRA `(.L_x_119) ;  /* 0x00000004004c0947 */ /* 0x000fea0003800000 */
[----:B------:R-:W0:Y:S01]  /*6170*/  S2R R18, SR_CTAID.X ;  /* 0x0000000000127919 */ /* 0x000e220000002500 */
[----:B------:R-:W-:Y:S01]  /*6180*/  ULDC.64 UR6, c[0x0][0x628] ;  /* 0x00018a0000067ab9 */ /* 0x000fe20000000a00 */
[----:B------:R-:W-:Y:S01]  /*6190*/  ULDC UR8, c[0x0][0x630] ;  /* 0x00018c0000087ab9 */ /* 0x000fe20000000800 */
[----:B------:R-:W-:Y:S01]  /*61a0*/  ISETP.NE.U32.AND P0, PT, RZ, UR6, PT ;  /* 0x00000006ff007c0c */ /* 0x000fe2000bf05070 */
[----:B------:R-:W1:Y:S01]  /*61b0*/  S2R R19, SR_CTAID.Y ;  /* 0x0000000000137919 */ /* 0x000e620000002600 */
[----:B------:R-:W-:Y:S01]  /*61c0*/  ULDC UR9, c[0x0][0x150] ;  /* 0x0000540000097ab9 */ /* 0x000fe20000000800 */
[----:B------:R-:W-:Y:S01]  /*61d0*/  IMAD.MOV.U32 R6, RZ, RZ, R4 ;  /* 0x000000ffff067224 */ /* 0x000fe200078e0004 */
[----:B------:R-:W-:Y:S01]  /*61e0*/  ISETP.NE.AND.EX P0, PT, RZ, UR7, PT, P0 ;  /* 0x00000007ff007c0c */ /* 0x000fe2000bf05300 */
[----:B------:R-:W-:Y:S01]  /*61f0*/  IMAD.MOV.U32 R7, RZ, RZ, R5 ;  /* 0x000000ffff077224 */ /* 0x000fe200078e0005 */
[----:B0-----:R-:W-:-:S11]  /*6200*/  I2FP.F32.U32 R20, R18 ;  /* 0x0000001200147245 */ /* 0x001fd60000201000 */
[----:B------:R-:W-:Y:S05]  /*6210*/  @!P0 BRA `(.L_x_120) ;  /* 0x0000000000288947 */ /* 0x000fea0003800000 */
[----:B------:R-:W-:Y:S02]  /*6220*/  ULDC UR5, c[0x0][0x634] ;  /* 0x00018d0000057ab9 */ /* 0x000fe40000000800 */
[----:B------:R-:W-:-:S05]  /*6230*/  IADD3 R7, P0, R4, UR5, RZ ;  /* 0x0000000504077c10 */ /* 0x000fca000ff1e0ff */
[----:B------:R-:W-:-:S04]  /*6240*/  IMAD.X R21, RZ, RZ, R5, P0 ;  /* 0x000000ffff157224 */ /* 0x000fc800000e0605 */
[----:B------:R-:W-:-:S04]  /*6250*/  IMAD.WIDE.U32 R8, R21, UR6, RZ ;  /* 0x0000000615087c25 */ /* 0x000fc8000f8e00ff */
[----:B------:R-:W-:-:S04]  /*6260*/  IMAD.WIDE.U32 R8, P0, R7, UR7, R8 ;  /* 0x0000000707087c25 */ /* 0x000fc8000f800008 */
[----:B------:R-:W-:-:S04]  /*6270*/  IMAD.WIDE.U32 R6, R7, UR6, RZ ;  /* 0x0000000607067c25 */ /* 0x000fc8000f8e00ff */
[----:B------:R-:W-:Y:S01]  /*6280*/  IMAD.MOV.U32 R6, RZ, RZ, R9 ;  /* 0x000000ffff067224 */ /* 0x000fe200078e0009 */
[----:B------:R-:W-:Y:S01]  /*6290*/  IADD3 RZ, P1, R7, R8, RZ ;  /* 0x0000000807ff7210 */ /* 0x000fe20007f3e0ff */
[----:B------:R-:W-:-:S04]  /*62a0*/  IMAD.X R7, RZ, RZ, RZ, P0 ;  /* 0x000000ffff077224 */ /* 0x000fc800000e06ff */
[----:B------:R-:W-:-:S08]  /*62b0*/  IMAD.WIDE.U32.X R6, R21, UR7, R6, P1 ;  /* 0x0000000715067c25 */ /* 0x000fd000088e0406 */
.L_x_120:
[--C-:B------:R-:W-:Y:S01]  /*62c0*/  SHF.R.U64 R16, R6, UR8, R7.reuse ;  /* 0x0000000806107c19 */ /* 0x100fe20008001207 */
[----:B------:R-:W-:Y:S01]  /*62d0*/  FMUL R20, R20, UR9 ;  /* 0x0000000914147c20 */ /* 0x000fe20008400000 */
[----:B------:R-:W0:Y:S01]  /*62e0*/  LDC R21, c[0x0][0x144] ;  /* 0x00005100ff157b82 */ /* 0x000e220000000800 */
[----:B-1----:R-:W-:Y:S01]  /*62f0*/  I2FP.F32.U32 R8, R19 ;  /* 0x0000001300087245 */ /* 0x002fe20000201000 */
[----:B------:R-:W-:Y:S01]  /*6300*/  ULDC UR5, c[0x0][0x154] ;  /* 0x0000550000057ab9 */ /* 0x000fe20000000800 */
[----:B------:R-:W-:Y:S01]  /*6310*/  SHF.R.U32.HI R6, RZ, UR8, R7 ;  /* 0x00000008ff067c19 */ /* 0x000fe20008011607 */
[----:B------:R-:W-:Y:S01]  /*6320*/  ULDC.64 UR6, c[0x0][0x620] ;  /* 0x0001880000067ab9 */ /* 0x000fe20000000a00 */
[----:B------:R-:W-:Y:S01]  /*6330*/  IADD3 R7, P0, RZ, -R16, RZ ;  /* 0x80000010ff077210 */ /* 0x000fe20007f1e0ff */
[----:B------:R-:W1:Y:S01]  /*6340*/  F2I.U32.TRUNC.NTZ R20, R20 ;  /* 0x0000001400147305 */ /* 0x000e62000020f000 */
[----:B------:R-:W-:Y:S01]  /*6350*/  FMUL R8, R8, UR5 ;  /* 0x0000000508087c20 */ /* 0x000fe20008400000 */
[----:B------:R-:W2:Y:S01]  /*6360*/  LDC R22, c[0x0][0x148] ;  /* 0x00005200ff167b82 */ /* 0x000ea20000000800 */
[----:B------:R-:W-:Y:S01]  /*6370*/  ULDC UR5, c[0x0][0x618] ;  /* 0x0001860000057ab9 */ /* 0x000fe20000000800 */
[----:B------:R-:W-:-:S04]  /*6380*/  IMAD.X R6, RZ, RZ, ~R6, P0 ;  /* 0x000000ffff067224 */ /* 0x000fc800000e0e06 */
[----:B------:R-:W-:Y:S01]  /*6390*/  IMAD R6, R6, UR6, RZ ;  /* 0x0000000606067c24 */ /* 0x000fe2000f8e02ff */
[----:B------:R-:W3:Y:S03]  /*63a0*/  F2I.U32.TRUNC.NTZ R8, R8 ;  /* 0x0000000800087305 */ /* 0x000ee6000020f000 */
[C---:B------:R-:W-:Y:S02]  /*63b0*/  IMAD R9, R7.reuse, UR7, R6 ;  /* 0x0000000707097c24 */ /* 0x040fe4000f8e0206 */
[----:B------:R-:W-:Y:S01]  /*63c0*/  IMAD.WIDE.U32 R6, R7, UR6, R4 ;  /* 0x0000000607067c25 */ /* 0x000fe2000f8e0004 */
[----:B------:R-:W-:Y:S02]  /*63d0*/  ULDC.64 UR6, c[0x0][0x640] ;  /* 0x0001900000067ab9 */ /* 0x000fe40000000a00 */
[----:B------:R-:W-:Y:S01]  /*63e0*/  ISETP.NE.U32.AND P0, PT, RZ, UR6, PT ;  /* 0x00000006ff007c0c */ /* 0x000fe2000bf05070 */
[----:B-1----:R-:W-:-:S02]  /*63f0*/  IMAD.MOV R20, RZ, RZ, -R20 ;  /* 0x000000ffff147224 */ /* 0x002fc400078e0a14 */
[----:B------:R-:W-:Y:S01]  /*6400*/  IMAD.IADD R7, R7, 0x1, R9 ;  /* 0x0000000107077824 */ /* 0x000fe200078e0209 */
[----:B------:R-:W-:Y:S01]  /*6410*/  ISETP.NE.AND.EX P0, PT, RZ, UR7, PT, P0 ;  /* 0x00000007ff007c0c */ /* 0x000fe2000bf05300 */
[----:B0-----:R-:W-:-:S03]  /*6420*/  IMAD R18, R21, R20, R18 ;  /* 0x0000001415127224 */ /* 0x001fc600078e0212 */
[--C-:B------:R-:W-:Y:S01]  /*6430*/  SHF.R.U64 R20, R6, UR5, R7.reuse ;  /* 0x0000000506147c19 */ /* 0x100fe20008001207 */
[----:B---3--:R-:W-:Y:S01]  /*6440*/  IMAD.MOV R6, RZ, RZ, -R8 ;  /* 0x000000ffff067224 */ /* 0x008fe200078e0a08 */
[----:B------:R-:W-:Y:S01]  /*6450*/  SHF.R.U32.HI R7, RZ, UR5, R7 ;  /* 0x00000005ff077c19 */ /* 0x000fe20008011607 */
[----:B------:R-:W-:Y:S02]  /*6460*/  ULDC UR5, c[0x0][0x608] ;  /* 0x0001820000057ab9 */ /* 0x000fe40000000800 */
[----:B--2---:R-:W-:Y:S01]  /*6470*/  @P4 IMAD R18, R22, R6, R19 ;  /* 0x0000000616124224 */ /* 0x004fe200078e0213 */
[--C-:B------:R-:W-:Y:S02]  /*6480*/  SHF.R.U64 R22, R20, UR5, R7.reuse ;  /* 0x0000000514167c19 */ /* 0x100fe40008001207 */
[----:B------:R-:W-:Y:S01]  /*6490*/  SHF.R.U32.HI R7, RZ, UR5, R7 ;  /* 0x00000005ff077c19 */ /* 0x000fe20008011607 */
[----:B------:R-:W-:-:S03]  /*64a0*/  ULDC UR5, c[0x0][0x658] ;  /* 0x0001960000057ab9 */ /* 0x000fc60000000800 */
[--C-:B------:R-:W-:Y:S02]  /*64b0*/  SHF.R.U64 R19, R22, UR5, R7.reuse ;  /* 0x0000000516137c19 */ /* 0x100fe40008001207 */
[----:B------:R-:W-:-:S03]  /*64c0*/  SHF.R.U32.HI R21, RZ, UR5, R7 ;  /* 0x00000005ff157c19 */ /* 0x000fc60008011607 */
[----:B------:R-:W-:Y:S02]  /*64d0*/  IMAD.MOV.U32 R8, RZ, RZ, R19 ;  /* 0x000000ffff087224 */ /* 0x000fe400078e0013 */
[----:B------:R-:W-:Y:S01]  /*64e0*/  IMAD.MOV.U32 R7, RZ, RZ, R21 ;  /* 0x000000ffff077224 */ /* 0x000fe200078e0015 */
[----:B------:R-:W-:Y:S06]  /*64f0*/  @!P0 BRA `(.L_x_121) ;  /* 0x00000000002c8947 */ /* 0x000fec0003800000 */
        /* <DEDUP_REMOVED lines=9> */
[----:B------:R-:W-:-:S04]  /*6590*/  IMAD.WIDE.U32.X R6, R21, UR7, R6, P1 ;  /* 0x0000000715067c25 */ /* 0x000fc800088e0406 */
[----:B------:R-:W-:-:S07]  /*65a0*/  IMAD.MOV.U32 R8, RZ, RZ, R6 ;  /* 0x000000ffff087224 */ /* 0x000fce00078e0006 */
.L_x_121:
[----:B------:R-:W-:Y:S01]  /*65b0*/  ULDC UR5, c[0x0][0x648] ;  /* 0x0001920000057ab9 */ /* 0x000fe20000000800 */
[----:B------:R-:W-:Y:S01]  /*65c0*/  LOP3.LUT R6, R22, UR17, RZ, 0xc0, !PT ;  /* 0x0000001116067c12 */ /* 0x000fe2000f8ec0ff */
[----:B------:R-:W-:Y:S01]  /*65d0*/  ULDC UR6, c[0x0][0x610] ;  /* 0x0001840000067ab9 */ /* 0x000fe20000000800 */
[----:B------:R-:W-:Y:S01]  /*65e0*/  SHF.R.U64 R7, R8, UR5, R7 ;  /* 0x0000000508077c19 */ /* 0x000fe20008001207 */
[----:B------:R-:W-:Y:S01]  /*65f0*/  ULDC UR5, c[0x0][0x638] ;  /* 0x00018e0000057ab9 */ /* 0x000fe20000000800 */
[----:B------:R-:W-:-:S03]  /*6600*/  LOP3.LUT R20, R20, UR4, RZ, 0xc0, !PT ;  /* 0x0000000414147c12 */ /* 0x000fc6000f8ec0ff */
[----:B------:R-:W-:Y:S02]  /*6610*/  IMAD.MOV R8, RZ, RZ, -R7 ;  /* 0x000000ffff087224 */ /* 0x000fe400078e0a07 */
[----:B------:R-:W-:Y:S02]  /*6620*/  IMAD R7, R7, UR18, R6 ;  /* 0x0000001207077c24 */ /* 0x000fe4000f8e0206 */
[----:B------:R-:W-:Y:S01]  /*6630*/  IMAD R19, R8, UR5, R19 ;  /* 0x0000000508137c24 */ /* 0x000fe2000f8e0213 */
[----:B------:R-:W-:Y:S01]  /*6640*/  ULDC UR5, c[0x0][0x600] ;  /* 0x0001800000057ab9 */ /* 0x000fe20000000800 */
[----:B------:R-:W-:Y:S02]  /*6650*/  IMAD R18, R7, UR6, R18 ;  /* 0x0000000607127c24 */ /* 0x000fe4000f8e0212 */
[----:B------:R-:W-:Y:S02]  /*6660*/  IMAD R19, R19, UR5, R20 ;  /* 0x0000000513137c24 */ /* 0x000fe4000f8e0214 */
[----:B------:R-:W-:-:S03]  /*6670*/  IMAD.MOV.U32 R7, RZ, RZ, 0x1 ;  /* 0x00000001ff077424 */ /* 0x000fc600078e00ff */
[----:B------:R-:W-:Y:S02]  /*6680*/  SEL R6, R19, R18, !P4 ;  /* 0x0000001213067207 */ /* 0x000fe40006000000 */
[----:B------:R-:W-:-:S07]  /*6690*/  SEL R18, R18, R19, !P4 ;  /* 0x0000001312127207 */ /* 0x000fce0006000000 */
.L_x_119:
[----:B------:R-:W-:Y:S05]  /*66a0*/  BSYNC B1 ;  /* 0x0000000000017941 */ /* 0x000fea0003800000 */
.L_x_118:
[----:B------:R-:W-:-:S13]  /*66b0*/  LOP3.LUT P0, RZ, R7, 0xff, RZ, 0xc0, !PT ;  /* 0x000000ff07ff7812 */ /* 0x000fda000780c0ff */
[----:B------:R-:W-:Y:S05]  /*66c0*/  @P0 BRA `(.L_x_122) ;  /* 0xfffffff400480947 */ /* 0x000fea000383ffff */
[----:B------:R-:W-:Y:S05]  /*66d0*/  BSYNC B0 ;  /* 0x0000000000007941 */ /* 0x000fea0003800000 */
.L_x_111:
[----:B------:R-:W-:-:S03]  /*66e0*/  UMOV UR5, 0xffffffff ;  /* 0xffffffff00057882 */ /* 0x000fc60000000000 */
[----:B------:R-:W-:Y:S05]  /*66f0*/  BRA.DIV UR5, `(.L_x_123) ;  /* 0x0000000205f87947 */ /* 0x000fea000b800000 */
[----:B------:R-:W-:-:S13]  /*6700*/  ELECT P0, URZ, PT ;  /* 0x00000000003f782f */ /* 0x000fda0003800000 */
.L_x_136:
[----:B------:R-:W-:Y:S04]  /*6710*/  BSSY B0, `(.L_x_124) ;  /* 0x0000022000007945 */ /* 0x000fe80003800000 */
[----:B------:R-:W-:Y:S05]  /*6720*/  @!P0 BRA `(.L_x_125) ;  /* 0x0000000000808947 */ /* 0x000fea0003800000 */
[----:B------:R-:W-:-:S04]  /*6730*/  LOP3.LUT R2, R2, 0x2, RZ, 0xfc, !PT ;  /* 0x0000000202027812 */ /* 0x000fc800078efcff */
[----:B------:R-:W-:-:S13]  /*6740*/  ISETP.NE.AND P0, PT, R2, 0x3, PT ;  /* 0x000000030200780c */ /* 0x000fda0003f05270 */
[----:B------:R-:W-:Y:S05]  /*6750*/  @!P0 BRA `(.L_x_126) ;  /* 0x0000000000048947 */ /* 0x000fea0003800000 */
[----:B------:R-:W-:Y:S01]  /*6760*/  BPT.TRAP 0x1 ;  /* 0x000000040000795c */ /* 0x000fe20000300000 */
.L_x_126:
[----:B------:R-:W0:Y:S01]  /*6770*/  S2R R5, SR_CgaCtaId ;  /* 0x0000000000057919 */ /* 0x000e220000008800 */
[----:B------:R-:W-:Y:S02]  /*6780*/  MOV R0, 0x400 ;  /* 0x0000040000007802 */ /* 0x000fe40000000f00 */
[----:B------:R-:W-:Y:S02]  /*6790*/  SHF.L.U32 R4, R3, 0x1f, RZ ;  /* 0x0000001f03047819 */ /* 0x000fe400000006ff */
[----:B0-----:R-:W-:-:S05]  /*67a0*/  LEA R0, R5, R0, 0x18 ;  /* 0x0000000005007211 */ /* 0x001fca00078ec0ff */
[----:B------:R-:W-:-:S04]  /*67b0*/  VIADD R0, R0, 0x18 ;  /* 0x0000001800007836 */ /* 0x000fc80000000000 */
[C---:B------:R-:W-:Y:S02]  /*67c0*/  IMAD R7, R17.reuse, 0x8, R0 ;  /* 0x0000000811077824 */ /* 0x040fe400078e0200 */
[----:B------:R-:W-:Y:S02]  /*67d0*/  VIADD R17, R17, 0x1 ;  /* 0x0000000111117836 */ /* 0x000fe40000000000 */
[----:B------:R-:W0:Y:S03]  /*67e0*/  SYNCS.PHASECHK.TRANS64.TRYWAIT P0, [R7+URZ], R4 ;  /* 0x00000004070075a7 */ /* 0x000e26000800017f */
[----:B------:R-:W-:-:S04]  /*67f0*/  ISETP.NE.AND P1, PT, R17, 0x3, PT ;  /* 0x000000031100780c */ /* 0x000fc80003f25270 */
[----:B------:R-:W-:Y:S02]  /*6800*/  SEL R2, RZ, 0x1, P1 ;  /* 0x00000001ff027807 */ /* 0x000fe40000800000 */
[----:B------:R-:W-:Y:S02]  /*6810*/  SEL R17, R17, RZ, P1 ;  /* 0x000000ff11117207 */ /* 0x000fe40000800000 */
[----:B------:R-:W-:-:S03]  /*6820*/  LOP3.LUT R9, R3, R2, RZ, 0x3c, !PT ;  /* 0x0000000203097212 */ /* 0x000fc600078e3cff */
[----:B------:R-:W-:Y:S01]  /*6830*/  IMAD R6, R17, 0x8, R0 ;  /* 0x0000000811067824 */ /* 0x000fe200078e0200 */
[----:B------:R-:W-:Y:S01]  /*6840*/  SHF.L.U32 R5, R9, 0x1f, RZ ;  /* 0x0000001f09057819 */ /* 0x000fe200000006ff */
[----:B0-----:R-:W-:Y:S06]  /*6850*/  @!P0 BRA `(.L_x_127) ;  /* 0x0000000000c08947 */ /* 0x001fec0003800000 */
.L_x_137:
[----:B------:R-:W1:Y:S01]  /*6860*/  SYNCS.PHASECHK.TRANS64.TRYWAIT P0, [R6+URZ], R5 ;  /* 0x00000005060075a7 */ /* 0x000e62000800017f */
[----:B------:R-:W-:-:S05]  /*6870*/  VIADD R2, R17, 0x1 ;  /* 0x0000000111027836 */ /* 0x000fca0000000000 */
[----:B------:R-:W-:-:S04]  /*6880*/  ISETP.NE.AND P1, PT, R2, 0x3, PT ;  /* 0x000000030200780c */ /* 0x000fc80003f25270 */
[----:B0-----:R-:W-:Y:S02]  /*6890*/  SEL R4, RZ, 0x1, P1 ;  /* 0x00000001ff047807 */ /* 0x001fe40000800000 */
[----:B------:R-:W-:Y:S02]  /*68a0*/  SEL R3, R2, RZ, P1 ;  /* 0x000000ff02037207 */ /* 0x000fe40000800000 */
[----:B------:R-:W-:Y:S01]  /*68b0*/  LOP3.LUT R4, R9, R4, RZ, 0x3c, !PT ;  /* 0x0000000409047212 */ /* 0x000fe200078e3cff */
[----:B-1----:R-:W-:Y:S06]  /*68c0*/  @!P0 BRA `(.L_x_128) ;  /* 0x0000000000b88947 */ /* 0x002fec0003800000 */
.L_x_138:
[----:B------:R-:W-:Y:S01]  /*68d0*/  IMAD R3, R3, 0x8, R0 ;  /* 0x0000000803037824 */ /* 0x000fe200078e0200 */
[----:B------:R-:W-:-:S07]  /*68e0*/  SHF.L.U32 R0, R4, 0x1f, RZ ;  /* 0x0000001f04007819 */ /* 0x000fce00000006ff */
.L_x_129:
[----:B-1----:R1:W2:Y:S02]  /*68f0*/  SYNCS.PHASECHK.TRANS64.TRYWAIT P0, [R3+URZ], R0 ;  /* 0x00000000030075a7 */ /* 0x0022a4000800017f */
[----:B--2---:R-:W-:Y:S05]  /*6900*/  @!P0 NANOSLEEP.SYNCS 0x989680 ;  /* 0x009896800000895d */ /* 0x004fea0003900000 */
[----:B------:R-:W2:Y:S02]  /*6910*/  @!P0 SYNCS.PHASECHK.TRANS64 P0, [R3+URZ], R0 ;  /* 0x00000000030085a7 */ /* 0x000ea4000800007f */
[----:B--2---:R-:W-:Y:S05]  /*6920*/  @!P0 BRA `(.L_x_129) ;  /* 0xfffffffc00f08947 */ /* 0x004fea000383ffff */
.L_x_125:
[----:B------:R-:W-:Y:S05]  /*6930*/  BSYNC B0 ;  /* 0x0000000000007941 */ /* 0x000fea0003800000 */
.L_x_124:
[----:B------:R-:W-:Y:S05]  /*6940*/  EXIT ;  /* 0x000000000000794d */ /* 0x000fea0003800000 */
.L_x_21:
[----:B-1----:R-:W-:-:S04]  /*6950*/  IMAD.U32 R9, RZ, RZ, UR6 ;  /* 0x00000006ff097e24 */ /* 0x002fc8000f8e00ff */
[----:B------:R1:W3:Y:S03]  /*6960*/  SYNCS.PHASECHK.TRANS64.TRYWAIT P0, [R9+URZ], R8 ;  /* 0x00000008090075a7 */ /* 0x0002e6000800017f */
[----:B---3--:R-:W-:Y:S05]  /*6970*/  @!P0 NANOSLEEP.SYNCS 0x989680 ;  /* 0x009896800000895d */ /* 0x008fea0003900000 */
[----:B------:R-:W3:Y:S02]  /*6980*/  @!P0 SYNCS.PHASECHK.TRANS64 P0, [R9+URZ], R8 ;  /* 0x00000008090085a7 */ /* 0x000ee4000800007f */
[----:B---3--:R-:W-:Y:S05]  /*6990*/  @!P0 BRA `(.L_x_21) ;  /* 0xfffffffc00ec8947 */ /* 0x008fea000383ffff */
[----:B------:R-:W-:Y:S05]  /*69a0*/  BRA `(.L_x_20) ;  /* 0xffffffac000c7947 */ /* 0x000fea000383ffff */
.L_x_27:
[----:B-1----:R-:W-:-:S04]  /*69b0*/  IMAD.U32 R11, RZ, RZ, UR12 ;  /* 0x0000000cff0b7e24 */ /* 0x002fc8000f8e00ff */
[----:B------:R1:W3:Y:S03]  /*69c0*/  SYNCS.PHASECHK.TRANS64.TRYWAIT P0, [R11+URZ], R10 ;  /* 0x0000000a0b0075a7 */ /* 0x0002e6000800017f */
[----:B---3--:R-:W-:Y:S05]  /*69d0*/  @!P0 NANOSLEEP.SYNCS 0x989680 ;  /* 0x009896800000895d */ /* 0x008fea0003900000 */
[----:B------:R-:W3:Y:S02]  /*69e0*/  @!P0 SYNCS.PHASECHK.TRANS64 P0, [R11+URZ], R10 ;  /* 0x0000000a0b0085a7 */ /* 0x000ee4000800007f */
[----:B---3--:R-:W-:Y:S05]  /*69f0*/  @!P0 BRA `(.L_x_27) ;  /* 0xfffffffc00ec8947 */ /* 0x008fea000383ffff */
[----:B------:R-:W-:Y:S05]  /*6a00*/  BRA `(.L_x_26) ;  /* 0xffffffb000807947 */ /* 0x000fea000383ffff */
.L_x_112:
[----:B------:R-:W-:Y:S01]  /*6a10*/  BSSY B1, `(.L_x_130) ;  /* 0x0000006000017945 */ /* 0x000fe20003800000 */
[----:B------:R-:W-:-:S07]  /*6a20*/  IMAD.MOV.U32 R7, RZ, RZ, -0x1 ;  /* 0xffffffffff077424 */ /* 0x000fce00078e00ff */
[----:B------:R-:W-:Y:S05]  /*6a30*/  WARPSYNC.COLLECTIVE R7, `(.L_x_131) ;  /* 0x00000000070c7348 */ /* 0x000fea0003c00000 */
[----:B------:R-:W-:Y:S02]  /*6a40*/  ELECT P0, UR62, PT ;  /* 0x00000000003e782f */ /* 0x000fe40003800000 */
[----:B------:R-:W-:Y:S01]  /*6a50*/  MOV R7, UR62 ;  /* 0x0000003e00077c02 */ /* 0x000fe20008000f00 */
[----:B------:R-:W-:Y:S10]  /*6a60*/  ENDCOLLECTIVE ;  /* 0x000000000000791b */ /* 0x000ff40003800000 */
.L_x_131:
[----:B------:R-:W-:Y:S05]  /*6a70*/  BSYNC B1 ;  /* 0x0000000000017941 */ /* 0x000fea0003800000 */
.L_x_130:
[----:B------:R-:W-:Y:S05]  /*6a80*/  BRA `(.L_x_132) ;  /* 0xfffffff000647947 */ /* 0x000fea000383ffff */
.L_x_115:
[----:B0-----:R0:W1:Y:S02]  /*6a90*/  SYNCS.PHASECHK.TRANS64.TRYWAIT P0, [R21+URZ+0x18], R8 ;  /* 0x00001808150075a7 */ /* 0x001064000800017f */
[----:B-1----:R-:W-:Y:S05]  /*6aa0*/  @!P0 NANOSLEEP.SYNCS 0x989680 ;  /* 0x009896800000895d */ /* 0x002fea0003900000 */
[----:B------:R-:W1:Y:S02]  /*6ab0*/  @!P0 SYNCS.PHASECHK.TRANS64 P0, [R21+URZ+0x18], R8 ;  /* 0x00001808150085a7 */ /* 0x000e64000800007f */
[----:B-1----:R-:W-:Y:S05]  /*6ac0*/  @!P0 BRA `(.L_x_115) ;  /* 0xfffffffc00f08947 */ /* 0x002fea000383ffff */
[----:B------:R-:W-:Y:S05]  /*6ad0*/  BRA `(.L_x_133) ;  /* 0xfffffff0009c7947 */ /* 0x000fea000383ffff */
.L_x_123:
[----:B------:R-:W-:Y:S01]  /*6ae0*/  BSSY B0, `(.L_x_134) ;  /* 0x0000006000007945 */ /* 0x000fe20003800000 */
[----:B------:R-:W-:-:S07]  /*6af0*/  IMAD.MOV.U32 R7, RZ, RZ, -0x1 ;  /* 0xffffffffff077424 */ /* 0x000fce00078e00ff */
[----:B------:R-:W-:Y:S05]  /*6b00*/  WARPSYNC.COLLECTIVE R7, `(.L_x_135) ;  /* 0x00000000070c7348 */ /* 0x000fea0003c00000 */
[----:B------:R-:W-:Y:S02]  /*6b10*/  ELECT P0, UR62, PT ;  /* 0x00000000003e782f */ /* 0x000fe40003800000 */
[----:B------:R-:W-:Y:S01]  /*6b20*/  MOV R7, UR62 ;  /* 0x0000003e00077c02 */ /* 0x000fe20008000f00 */
[----:B------:R-:W-:Y:S10]  /*6b30*/  ENDCOLLECTIVE ;  /* 0x000000000000791b */ /* 0x000ff40003800000 */
.L_x_135:
[----:B------:R-:W-:Y:S05]  /*6b40*/  BSYNC B0 ;  /* 0x0000000000007941 */ /* 0x000fea0003800000 */
.L_x_134:
[----:B------:R-:W-:Y:S05]  /*6b50*/  BRA `(.L_x_136) ;  /* 0xfffffff800ec7947 */ /* 0x000fea000383ffff */
.L_x_127:
[----:B0-----:R0:W1:Y:S02]  /*6b60*/  SYNCS.PHASECHK.TRANS64.TRYWAIT P0, [R7+URZ], R4 ;  /* 0x00000004070075a7 */ /* 0x001064000800017f */
[----:B-1----:R-:W-:Y:S05]  /*6b70*/  @!P0 NANOSLEEP.SYNCS 0x989680 ;  /* 0x009896800000895d */ /* 0x002fea0003900000 */
[----:B------:R-:W1:Y:S02]  /*6b80*/  @!P0 SYNCS.PHASECHK.TRANS64 P0, [R7+URZ], R4 ;  /* 0x00000004070085a7 */ /* 0x000e64000800007f */
[----:B-1----:R-:W-:Y:S05]  /*6b90*/  @!P0 BRA `(.L_x_127) ;  /* 0xfffffffc00f08947 */ /* 0x002fea000383ffff */
[----:B------:R-:W-:Y:S05]  /*6ba0*/  BRA `(.L_x_137) ;  /* 0xfffffffc002c7947 */ /* 0x000fea000383ffff */
.L_x_128:
[----:B0-----:R0:W1:Y:S02]  /*6bb0*/  SYNCS.PHASECHK.TRANS64.TRYWAIT P0, [R6+URZ], R5 ;  /* 0x00000005060075a7 */ /* 0x001064000800017f */
[----:B-1----:R-:W-:Y:S05]  /*6bc0*/  @!P0 NANOSLEEP.SYNCS 0x989680 ;  /* 0x009896800000895d */ /* 0x002fea0003900000 */
[----:B------:R-:W1:Y:S02]  /*6bd0*/  @!P0 SYNCS.PHASECHK.TRANS64 P0, [R6+URZ], R5 ;  /* 0x00000005060085a7 */ /* 0x000e64000800007f */
[----:B-1----:R-:W-:Y:S05]  /*6be0*/  @!P0 BRA `(.L_x_128) ;  /* 0xfffffffc00f08947 */ /* 0x002fea000383ffff */
[----:B------:R-:W-:Y:S05]  /*6bf0*/  BRA `(.L_x_138) ;  /* 0xfffffffc00347947 */ /* 0x000fea000383ffff */
.L_x_139:
[----:B------:R-:W-:-:S00]  /*6c00*/  BRA `(.L_x_139) ;  /* 0xfffffffc00fc7947 */ /* 0x000fc0000383ffff */
[----:B------:R-:W-:-:S00]  /*6c10*/  NOP ;  /* 0x0000000000007918 */ /* 0x000fc00000000000 */
        /* <DEDUP_REMOVED lines=14> */
.L_x_140:


//--------------------- .nv.shared._ZN7cutlass13device_kernelINS_4gemm6kernel13GemmUniversalIN4cute5tupleIJiiiiEEENS1_10collective13CollectiveMmaINS1_37MainloopSm90TmaGmmaWarpSpecializedFP8ILi3ENS5_IJNS4_1CILi2EEENSA_ILi1EEESC_EEENS1_35KernelTmaWarpSpecializedCooperativeEEENS5_IJNSA_ILi128EEENSA_ILi64EEENSA_ILi32EEEEEENS_12float_e5m2_tENS5_IJlSC_lEEESK_SL_NS4_8TiledMMAINS4_8MMA_AtomIJNS4_4SM904GMMA30MMA_64x64x32_F32E5M2E5M2_SS_TNILNSP_7ScaleInE1ELSR_1EEEEEENS4_6LayoutISD_NS5_IJSC_NSA_ILi0EEESV_EEEEENS5_IJNS4_10UnderscoreESY_SY_EEEEENS4_13SM90_TMA_LOADENS4_14ComposedLayoutINS4_7SwizzleILi1ELi4ELi3EEENS4_18smem_ptr_flag_bitsILi8EEENSU_INS5_IJNSA_ILi8EEESI_EEENS5_IJSI_SC_EEEEEEEvNS4_8identityENS4_23SM90_TMA_LOAD_MULTICASTES1B_vS1C_EENS_8epilogue10collective6detail29Sm90TmaWarpSpecializedAdapterINS1G_15DefaultEpilogueISK_SL_SL_NS1F_6thread17LinearCombinationISK_Li1EffLNS1K_9ScaleType4KindE0ELNS_15FloatRoundStyleE2ESK_EENS1_15EpilogueDefaultEEEEEvvEEEEvNT_6ParamsE --------------------------
	.section	.nv.shared._ZN7cutlass13device_kernelINS_4gemm6kernel13GemmUniversalIN4cute5tupleIJiiiiEEENS1_10collective13CollectiveMmaINS1_37MainloopSm90TmaGmmaWarpSpecializedFP8ILi3ENS5_IJNS4_1CILi2EEENSA_ILi1EEESC_EEENS1_35KernelTmaWarpSpecializedCooperativeEEENS5_IJNSA_ILi128EEENSA_ILi64EEENSA_ILi32EEEEEENS_12float_e5m2_tENS5_IJlSC_lEEESK_SL_NS4_8TiledMMAINS4_8MMA_AtomIJNS4_4SM904GMMA30MMA_64x64x32_F32E5M2E5M2_SS_TNILNSP_7ScaleInE1ELSR_1EEEEEENS4_6LayoutISD_NS5_IJSC_NSA_ILi0EEESV_EEEEENS5_IJNS4_10UnderscoreESY_SY_EEEEENS4_13SM90_TMA_LOADENS4_14ComposedLayoutINS4_7SwizzleILi1ELi4ELi3EEENS4_18smem_ptr_flag_bitsILi8EEENSU_INS5_IJNSA_ILi8EEESI_EEENS5_IJSI_SC_EEEEEEEvNS4_8identityENS4_23SM90_TMA_LOAD_MULTICASTES1B_vS1C_EENS_8epilogue10collective6detail29Sm90TmaWarpSpecializedAdapterINS1G_15DefaultEpilogueISK_SL_SL_NS1F_6thread17LinearCombinationISK_Li1EffLNS1K_9ScaleType4KindE0ELNS_15FloatRoundStyleE2ESK_EENS1_15EpilogueDefaultEEEEEvvEEEEvNT_6ParamsE,"aw",@nobits
	.sectionflags	@""
	.align	16
	.zero		1024


//--------------------- .nv.shared.reserved.0     --------------------------
	.section	.nv.shared.reserved.0,"aw",@nobits
	.weak		__nv_reservedSMEM_offset_0_alias
	.size		__nv_reservedSMEM_offset_0_alias, 0, 0
	.other		__nv_reservedSMEM_offset_0_alias,@"STO_CUDA_RESERVED_SHARED STV_DEFAULT"
__nv_reservedSMEM_offset_0_alias:
	.zero		0


//--------------------- .nv.global                --------------------------
	.section	.nv.global,"aw",@nobits
.nv.global:
	.type		_ZN39_INTERNAL_22828172_4_k_cu_3bc98169_53824cute1_E,@object
	.size		_ZN39_INTERNAL_22828172_4_k_cu_3bc98169_53824cute1_E,(_ZN39_INTERNAL_22828172_4_k_cu_3bc98169_53824cuda3std3__45__cpo6cbeginE - _ZN39_INTERNAL_22828172_4_k_cu_3bc98169_53824cute1_E)
_ZN39_INTERNAL_22828172_4_k_cu_3bc98169_53824cute1_E:
	.zero		1
	.type		_ZN39_INTERNAL_22828172_4_k_cu_3bc98169_53824cuda3std3__45__cpo6cbeginE,@object
	.size		_ZN39_INTERNAL_22828172_4_k_cu_3bc98169_53824cuda3std3__45__cpo6cbeginE,(_ZN39_INTERNAL_22828172_4_k_cu_3bc98169_53824cuda3std3__48in_placeE - _ZN39_INTERNAL_22828172_4_k_cu_3bc98169_53824cuda3std3__45__cpo6cbeginE)
_ZN39_INTERNAL_22828172_4_k_cu_3bc98169_53824cuda3std3__45__cpo6cbeginE:
	.zero		1
	.type		_ZN39_INTERNAL_22828172_4_k_cu_3bc98169_53824cuda3std3__48in_placeE,@object
	.size		_ZN39_INTERNAL_22828172_4_k_cu_3bc98169_53824cuda3std3__48in_placeE,(_ZN39_INTERNAL_22828172_4_k_cu_3bc98169_53824cuda3std6ranges3__45__cpo9iter_moveE - _ZN39_INTERNAL_22828172_4_k_cu_3bc98169_53824cuda3std3__48in_placeE)
_ZN39_INTERNAL_22828172_4_k_cu_3bc98169_53824cuda3std3__48in_placeE:
	.zero		1
	.type		_ZN39_INTERNAL_22828172_4_k_cu_3bc98169_53824cuda3std6ranges3__45__cpo9iter_moveE,@object
	.size		_ZN39_INTERNAL_22828172_4_k_cu_3bc98169_53824cuda3std6ranges3__45__cpo9iter_moveE,(_ZN39_INTERNAL_22828172_4_k_cu_3bc98169_53824cuda3std3__45__cpo5beginE - _ZN39_INTERNAL_22828172_4_k_cu_3bc98169_53824cuda3std6ranges3__45__cpo9iter_moveE)
_ZN39_INTERNAL_22828172_4_k_cu_3bc98169_53824cuda3std6ranges3__45__cpo9iter_moveE:
	.zero		1
	.type		_ZN39_INTERNAL_22828172_4_k_cu_3bc98169_53824cuda3std3__45__cpo5beginE,@object
	.size		_ZN39_INTERNAL_22828172_4_k_cu_3bc98169_53824cuda3std3__45__cpo5beginE,(_ZN39_INTERNAL_22828172_4_k_cu_3bc98169_53824cuda3std3__441_GLOBAL__N__22828172_4_k_cu_3bc98169_53826ignoreE - _ZN39_INTERNAL_22828172_4_k_cu_3bc98169_53824cuda3std3__45__cpo5beginE)
_ZN39_INTERNAL_22828172_4_k_cu_3bc98169_53824cuda3std3__45__cpo5beginE:
	.zero		1
	.type		_ZN39_INTERNAL_22828172_4_k_cu_3bc98169_53824cuda3std3__441_GLOBAL__N__22828172_4_k_cu_3bc98169_53826ignoreE,@object
	.size		_ZN39_INTERNAL_22828172_4_k_cu_3bc98169_53824cuda3std3__441_GLOBAL__N__22828172_4_k_cu_3bc98169_53826ignoreE,(_ZN39_INTERNAL_22828172_4_k_cu_3bc98169_53824cute7productE - _ZN39_INTERNAL_22828172_4_k_cu_3bc98169_53824cuda3std3__441_GLOBAL__N__22828172_4_k_cu_3bc98169_53826ignoreE)
_ZN39_INTERNAL_22828172_4_k_cu_3bc98169_53824cuda3std3__441_GLOBAL__N__22828172_4_k_cu_3bc98169_53826ignoreE:
	.zero		1
	.type		_ZN39_INTERNAL_22828172_4_k_cu_3bc98169_53824cute7productE,@object
	.size		_ZN39_INTERNAL_22828172_4_k_cu_3bc98169_53824cute7productE,(_ZN39_INTERNAL_22828172_4_k_cu_3bc98169_53824cuda3std3__45__cpo3endE - _ZN39_INTERNAL_22828172_4_k_cu_3bc98169_53824cute7productE)
_ZN39_INTERNAL_22828172_4_k_cu_3bc98169_53824cute7productE:
	.zero		1
	.type		_ZN39_INTERNAL_22828172_4_k_cu_3bc98169_53824cuda3std3__45__cpo3endE,@object
	.size		_ZN39_INTERNAL_22828172_4_k_cu_3bc98169_53824cuda3std3__45__cpo3endE,(_ZN39_INTERNAL_22828172_4_k_cu_3bc98169_53824cuda3std3__419piecewise_constructE - _ZN39_INTERNAL_22828172_4_k_cu_3bc98169_53824cuda3std3__45__cpo3endE)
_ZN39_INTERNAL_22828172_4_k_cu_3bc98169_53824cuda3std3__45__cpo3endE:
	.zero		1
	.type		_ZN39_INTERNAL_22828172_4_k_cu_3bc98169_53824cuda3std3__419piecewise_constructE,@object
	.size		_ZN39_INTERNAL_22828172_4_k_cu_3bc98169_53824cuda3std3__419piecewise_constructE,(_ZN39_INTERNAL_22828172_4_k_cu_3bc98169_53824cuda3std3__45__cpo4cendE - _ZN39_INTERNAL_22828172_4_k_cu_3bc98169_53824cuda3std3__419piecewise_constructE)
_ZN39_INTERNAL_22828172_4_k_cu_3bc98169_53824cuda3std3__419piecewise_constructE:
	.zero		1
	.type		_ZN39_INTERNAL_22828172_4_k_cu_3bc98169_53824cuda3std3__45__cpo4cendE,@object
	.size		_ZN39_INTERNAL_22828172_4_k_cu_3bc98169_53824cuda3std3__45__cpo4cendE,(_ZN39_INTERNAL_22828172_4_k_cu_3bc98169_53824cuda3std6ranges3__45__cpo4swapE - _ZN39_INTERNAL_22828172_4_k_cu_3bc98169_53824cuda3std3__45__cpo4cendE)
_ZN39_INTERNAL_22828172_4_k_cu_3bc98169_53824cuda3std3__45__cpo4cendE:
	.zero		1
	.type		_ZN39_INTERNAL_22828172_4_k_cu_3bc98169_53824cuda3std6ranges3__45__cpo4swapE,@object
	.size		_ZN39_INTERNAL_22828172_4_k_cu_3bc98169_53824cuda3std6ranges3__45__cpo4swapE,(.L_7 - _ZN39_INTERNAL_22828172_4_k_cu_3bc98169_53824cuda3std6ranges3__45__cpo4swapE)
_ZN39_INTERNAL_22828172_4_k_cu_3bc98169_53824cuda3std6ranges3__45__cpo4swapE:
	.zero		1
.L_7:


//--------------------- .nv.constant0._ZN7cutlass13device_kernelINS_4gemm6kernel13GemmUniversalIN4cute5tupleIJiiiiEEENS1_10collective13CollectiveMmaINS1_37MainloopSm90TmaGmmaWarpSpecializedFP8ILi3ENS5_IJNS4_1CILi2EEENSA_ILi1EEESC_EEENS1_35KernelTmaWarpSpecializedCooperativeEEENS5_IJNSA_ILi128EEENSA_ILi64EEENSA_ILi32EEEEEENS_12float_e5m2_tENS5_IJlSC_lEEESK_SL_NS4_8TiledMMAINS4_8MMA_AtomIJNS4_4SM904GMMA30MMA_64x64x32_F32E5M2E5M2_SS_TNILNSP_7ScaleInE1ELSR_1EEEEEENS4_6LayoutISD_NS5_IJSC_NSA_ILi0EEESV_EEEEENS5_IJNS4_10UnderscoreESY_SY_EEEEENS4_13SM90_TMA_LOADENS4_14ComposedLayoutINS4_7SwizzleILi1ELi4ELi3EEENS4_18smem_ptr_flag_bitsILi8EEENSU_INS5_IJNSA_ILi8EEESI_EEENS5_IJSI_SC_EEEEEEEvNS4_8identityENS4_23SM90_TMA_LOAD_MULTICASTES1B_vS1C_EENS_8epilogue10collective6detail29Sm90TmaWarpSpecializedAdapterINS1G_15DefaultEpilogueISK_SL_SL_NS1F_6thread17LinearCombinationISK_Li1EffLNS1K_9ScaleType4KindE0ELNS_15FloatRoundStyleE2ESK_EENS1_15EpilogueDefaultEEEEEvvEEEEvNT_6ParamsE --------------------------
	.section	.nv.constant0._ZN7cutlass13device_kernelINS_4gemm6kernel13GemmUniversalIN4cute5tupleIJiiiiEEENS1_10collective13CollectiveMmaINS1_37MainloopSm90TmaGmmaWarpSpecializedFP8ILi3ENS5_IJNS4_1CILi2EEENSA_ILi1EEESC_EEENS1_35KernelTmaWarpSpecializedCooperativeEEENS5_IJNSA_ILi128EEENSA_ILi64EEENSA_ILi32EEEEEENS_12float_e5m2_tENS5_IJlSC_lEEESK_SL_NS4_8TiledMMAINS4_8MMA_AtomIJNS4_4SM904GMMA30MMA_64x64x32_F32E5M2E5M2_SS_TNILNSP_7ScaleInE1ELSR_1EEEEEENS4_6LayoutISD_NS5_IJSC_NSA_ILi0EEESV_EEEEENS5_IJNS4_10UnderscoreESY_SY_EEEEENS4_13SM90_TMA_LOADENS4_14ComposedLayoutINS4_7SwizzleILi1ELi4ELi3EEENS4_18smem_ptr_flag_bitsILi8EEENSU_INS5_IJNSA_ILi8EEESI_EEENS5_IJSI_SC_EEEEEEEvNS4_8identityENS4_23SM90_TMA_LOAD_MULTICASTES1B_vS1C_EENS_8epilogue10collective6detail29Sm90TmaWarpSpecializedAdapterINS1G_15DefaultEpilogueISK_SL_SL_NS1F_6thread17LinearCombinationISK_Li1EffLNS1K_9ScaleType4KindE0ELNS_15FloatRoundStyleE2ESK_EENS1_15EpilogueDefaultEEEEEvvEEEEvNT_6ParamsE,"a",@progbits
	.sectionflags	@""
	.align	4
.nv.constant0._ZN7cutlass13device_kernelINS_4gemm6kernel13GemmUniversalIN4cute5tupleIJiiiiEEENS1_10collective13CollectiveMmaINS1_37MainloopSm90TmaGmmaWarpSpecializedFP8ILi3ENS5_IJNS4_1CILi2EEENSA_ILi1EEESC_EEENS1_35KernelTmaWarpSpecializedCooperativeEEENS5_IJNSA_ILi128EEENSA_ILi64EEENSA_ILi32EEEEEENS_12float_e5m2_tENS5_IJlSC_lEEESK_SL_NS4_8TiledMMAINS4_8MMA_AtomIJNS4_4SM904GMMA30MMA_64x64x32_F32E5M2E5M2_SS_TNILNSP_7ScaleInE1ELSR_1EEEEEENS4_6LayoutISD_NS5_IJSC_NSA_ILi0EEESV_EEEEENS5_IJNS4_10UnderscoreESY_SY_EEEEENS4_13SM90_TMA_LOADENS4_14ComposedLayoutINS4_7SwizzleILi1ELi4ELi3EEENS4_18smem_ptr_flag_bitsILi8EEENSU_INS5_IJNSA_ILi8EEESI_EEENS5_IJSI_SC_EEEEEEEvNS4_8identityENS4_23SM90_TMA_LOAD_MULTICASTES1B_vS1C_EENS_8epilogue10collective6detail29Sm90TmaWarpSpecializedAdapterINS1G_15DefaultEpilogueISK_SL_SL_NS1F_6thread17LinearCombinationISK_Li1EffLNS1K_9ScaleType4KindE0ELNS_15FloatRoundStyleE2ESK_EENS1_15EpilogueDefaultEEEEEvvEEEEvNT_6ParamsE:
	.zero		1664


//--------------------- SYMBOLS --------------------------

	.type		.nv.reservedSmem.offset0,@object
	.size		.nv.reservedSmem.offset0,0x4
